//
// Generated by NVIDIA NVVM Compiler
//
// Compiler Build ID: CL-36424714
// Cuda compilation tools, release 13.0, V13.0.88
// Based on NVVM 20.0.0
//

.version 9.0
.target sm_100
.address_size 64

	// .globl	_Z14kernel_forwardPKfS0_S0_Pfii

.visible .entry _Z14kernel_forwardPKfS0_S0_Pfii(
	.param .u64 .ptr .align 1 _Z14kernel_forwardPKfS0_S0_Pfii_param_0,
	.param .u64 .ptr .align 1 _Z14kernel_forwardPKfS0_S0_Pfii_param_1,
	.param .u64 .ptr .align 1 _Z14kernel_forwardPKfS0_S0_Pfii_param_2,
	.param .u64 .ptr .align 1 _Z14kernel_forwardPKfS0_S0_Pfii_param_3,
	.param .u32 _Z14kernel_forwardPKfS0_S0_Pfii_param_4,
	.param .u32 _Z14kernel_forwardPKfS0_S0_Pfii_param_5
)
{
	.reg .pred 	%p<11>;
	.reg .b32 	%r<38>;
	.reg .b32 	%f<110>;
	.reg .b64 	%rd<33>;

	ld.param.u64 	%rd12, [_Z14kernel_forwardPKfS0_S0_Pfii_param_0];
	ld.param.u64 	%rd13, [_Z14kernel_forwardPKfS0_S0_Pfii_param_1];
	ld.param.u64 	%rd10, [_Z14kernel_forwardPKfS0_S0_Pfii_param_2];
	ld.param.u64 	%rd11, [_Z14kernel_forwardPKfS0_S0_Pfii_param_3];
	ld.param.u32 	%r24, [_Z14kernel_forwardPKfS0_S0_Pfii_param_4];
	ld.param.u32 	%r23, [_Z14kernel_forwardPKfS0_S0_Pfii_param_5];
	cvta.to.global.u64 	%rd1, %rd13;
	cvta.to.global.u64 	%rd2, %rd12;
	mov.u32 	%r25, %ctaid.x;
	mov.u32 	%r26, %ntid.x;
	mov.u32 	%r27, %tid.x;
	mad.lo.s32 	%r1, %r25, %r26, %r27;
	setp.ge.s32 	%p1, %r1, %r24;
	@%p1 bra 	$L__BB0_15;
	cvta.to.global.u64 	%rd14, %rd10;
	ld.global.f32 	%f109, [%rd14];
	setp.lt.s32 	%p2, %r23, 1;
	@%p2 bra 	$L__BB0_14;
	mul.lo.s32 	%r2, %r23, %r1;
	and.b32  	%r3, %r23, 15;
	setp.lt.u32 	%p3, %r23, 16;
	mov.b32 	%r34, 0;
	@%p3 bra 	$L__BB0_5;
	and.b32  	%r34, %r23, 2147483632;
	neg.s32 	%r32, %r34;
	add.s64 	%rd3, %rd2, 32;
	add.s64 	%rd31, %rd1, 32;
	mov.u32 	%r31, %r2;
$L__BB0_4:
	.pragma "nounroll";
	mul.wide.s32 	%rd15, %r31, 4;
	add.s64 	%rd16, %rd3, %rd15;
	ld.global.f32 	%f16, [%rd16+-32];
	ld.global.f32 	%f17, [%rd31+-32];
	fma.rn.f32 	%f18, %f16, %f17, %f109;
	ld.global.f32 	%f19, [%rd16+-28];
	ld.global.f32 	%f20, [%rd31+-28];
	fma.rn.f32 	%f21, %f19, %f20, %f18;
	ld.global.f32 	%f22, [%rd16+-24];
	ld.global.f32 	%f23, [%rd31+-24];
	fma.rn.f32 	%f24, %f22, %f23, %f21;
	ld.global.f32 	%f25, [%rd16+-20];
	ld.global.f32 	%f26, [%rd31+-20];
	fma.rn.f32 	%f27, %f25, %f26, %f24;
	ld.global.f32 	%f28, [%rd16+-16];
	ld.global.f32 	%f29, [%rd31+-16];
	fma.rn.f32 	%f30, %f28, %f29, %f27;
	ld.global.f32 	%f31, [%rd16+-12];
	ld.global.f32 	%f32, [%rd31+-12];
	fma.rn.f32 	%f33, %f31, %f32, %f30;
	ld.global.f32 	%f34, [%rd16+-8];
	ld.global.f32 	%f35, [%rd31+-8];
	fma.rn.f32 	%f36, %f34, %f35, %f33;
	ld.global.f32 	%f37, [%rd16+-4];
	ld.global.f32 	%f38, [%rd31+-4];
	fma.rn.f32 	%f39, %f37, %f38, %f36;
	ld.global.f32 	%f40, [%rd16];
	ld.global.f32 	%f41, [%rd31];
	fma.rn.f32 	%f42, %f40, %f41, %f39;
	ld.global.f32 	%f43, [%rd16+4];
	ld.global.f32 	%f44, [%rd31+4];
	fma.rn.f32 	%f45, %f43, %f44, %f42;
	ld.global.f32 	%f46, [%rd16+8];
	ld.global.f32 	%f47, [%rd31+8];
	fma.rn.f32 	%f48, %f46, %f47, %f45;
	ld.global.f32 	%f49, [%rd16+12];
	ld.global.f32 	%f50, [%rd31+12];
	fma.rn.f32 	%f51, %f49, %f50, %f48;
	ld.global.f32 	%f52, [%rd16+16];
	ld.global.f32 	%f53, [%rd31+16];
	fma.rn.f32 	%f54, %f52, %f53, %f51;
	ld.global.f32 	%f55, [%rd16+20];
	ld.global.f32 	%f56, [%rd31+20];
	fma.rn.f32 	%f57, %f55, %f56, %f54;
	ld.global.f32 	%f58, [%rd16+24];
	ld.global.f32 	%f59, [%rd31+24];
	fma.rn.f32 	%f60, %f58, %f59, %f57;
	ld.global.f32 	%f61, [%rd16+28];
	ld.global.f32 	%f62, [%rd31+28];
	fma.rn.f32 	%f109, %f61, %f62, %f60;
	add.s32 	%r32, %r32, 16;
	add.s32 	%r31, %r31, 16;
	add.s64 	%rd31, %rd31, 64;
	setp.ne.s32 	%p4, %r32, 0;
	@%p4 bra 	$L__BB0_4;
$L__BB0_5:
	setp.eq.s32 	%p5, %r3, 0;
	@%p5 bra 	$L__BB0_14;
	and.b32  	%r11, %r23, 7;
	setp.lt.u32 	%p6, %r3, 8;
	@%p6 bra 	$L__BB0_8;
	add.s32 	%r29, %r34, %r2;
	mul.wide.s32 	%rd17, %r29, 4;
	add.s64 	%rd18, %rd2, %rd17;
	ld.global.f32 	%f64, [%rd18];
	mul.wide.u32 	%rd19, %r34, 4;
	add.s64 	%rd20, %rd1, %rd19;
	ld.global.f32 	%f65, [%rd20];
	fma.rn.f32 	%f66, %f64, %f65, %f109;
	ld.global.f32 	%f67, [%rd18+4];
	ld.global.f32 	%f68, [%rd20+4];
	fma.rn.f32 	%f69, %f67, %f68, %f66;
	ld.global.f32 	%f70, [%rd18+8];
	ld.global.f32 	%f71, [%rd20+8];
	fma.rn.f32 	%f72, %f70, %f71, %f69;
	ld.global.f32 	%f73, [%rd18+12];
	ld.global.f32 	%f74, [%rd20+12];
	fma.rn.f32 	%f75, %f73, %f74, %f72;
	ld.global.f32 	%f76, [%rd18+16];
	ld.global.f32 	%f77, [%rd20+16];
	fma.rn.f32 	%f78, %f76, %f77, %f75;
	ld.global.f32 	%f79, [%rd18+20];
	ld.global.f32 	%f80, [%rd20+20];
	fma.rn.f32 	%f81, %f79, %f80, %f78;
	ld.global.f32 	%f82, [%rd18+24];
	ld.global.f32 	%f83, [%rd20+24];
	fma.rn.f32 	%f84, %f82, %f83, %f81;
	ld.global.f32 	%f85, [%rd18+28];
	ld.global.f32 	%f86, [%rd20+28];
	fma.rn.f32 	%f109, %f85, %f86, %f84;
	add.s32 	%r34, %r34, 8;
$L__BB0_8:
	setp.eq.s32 	%p7, %r11, 0;
	@%p7 bra 	$L__BB0_14;
	and.b32  	%r14, %r23, 3;
	setp.lt.u32 	%p8, %r11, 4;
	@%p8 bra 	$L__BB0_11;
	add.s32 	%r30, %r34, %r2;
	mul.wide.s32 	%rd21, %r30, 4;
	add.s64 	%rd22, %rd2, %rd21;
	ld.global.f32 	%f88, [%rd22];
	mul.wide.u32 	%rd23, %r34, 4;
	add.s64 	%rd24, %rd1, %rd23;
	ld.global.f32 	%f89, [%rd24];
	fma.rn.f32 	%f90, %f88, %f89, %f109;
	ld.global.f32 	%f91, [%rd22+4];
	ld.global.f32 	%f92, [%rd24+4];
	fma.rn.f32 	%f93, %f91, %f92, %f90;
	ld.global.f32 	%f94, [%rd22+8];
	ld.global.f32 	%f95, [%rd24+8];
	fma.rn.f32 	%f96, %f94, %f95, %f93;
	ld.global.f32 	%f97, [%rd22+12];
	ld.global.f32 	%f98, [%rd24+12];
	fma.rn.f32 	%f109, %f97, %f98, %f96;
	add.s32 	%r34, %r34, 4;
$L__BB0_11:
	setp.eq.s32 	%p9, %r14, 0;
	@%p9 bra 	$L__BB0_14;
	mul.wide.u32 	%rd25, %r34, 4;
	add.s64 	%rd32, %rd1, %rd25;
	add.s32 	%r37, %r34, %r2;
	neg.s32 	%r36, %r14;
$L__BB0_13:
	.pragma "nounroll";
	mul.wide.s32 	%rd26, %r37, 4;
	add.s64 	%rd27, %rd2, %rd26;
	ld.global.f32 	%f99, [%rd27];
	ld.global.f32 	%f100, [%rd32];
	fma.rn.f32 	%f109, %f99, %f100, %f109;
	add.s64 	%rd32, %rd32, 4;
	add.s32 	%r37, %r37, 1;
	add.s32 	%r36, %r36, 1;
	setp.ne.s32 	%p10, %r36, 0;
	@%p10 bra 	$L__BB0_13;
$L__BB0_14:
	cvta.to.global.u64 	%rd28, %rd11;
	mul.wide.s32 	%rd29, %r1, 4;
	add.s64 	%rd30, %rd28, %rd29;
	st.global.f32 	[%rd30], %f109;
$L__BB0_15:
	ret;

}
	// .globl	_Z15kernel_evaluatePKfS0_iPf
.visible .entry _Z15kernel_evaluatePKfS0_iPf(
	.param .u64 .ptr .align 1 _Z15kernel_evaluatePKfS0_iPf_param_0,
	.param .u64 .ptr .align 1 _Z15kernel_evaluatePKfS0_iPf_param_1,
	.param .u32 _Z15kernel_evaluatePKfS0_iPf_param_2,
	.param .u64 .ptr .align 1 _Z15kernel_evaluatePKfS0_iPf_param_3
)
{
	.reg .pred 	%p<2>;
	.reg .b32 	%r<6>;
	.reg .b32 	%f<7>;
	.reg .b64 	%rd<10>;

	ld.param.u64 	%rd1, [_Z15kernel_evaluatePKfS0_iPf_param_0];
	ld.param.u64 	%rd2, [_Z15kernel_evaluatePKfS0_iPf_param_1];
	ld.param.u32 	%r2, [_Z15kernel_evaluatePKfS0_iPf_param_2];
	ld.param.u64 	%rd3, [_Z15kernel_evaluatePKfS0_iPf_param_3];
	mov.u32 	%r3, %ctaid.x;
	mov.u32 	%r4, %ntid.x;
	mov.u32 	%r5, %tid.x;
	mad.lo.s32 	%r1, %r3, %r4, %r5;
	setp.ge.s32 	%p1, %r1, %r2;
	@%p1 bra 	$L__BB1_2;
	cvta.to.global.u64 	%rd4, %rd1;
	cvta.to.global.u64 	%rd5, %rd2;
	cvta.to.global.u64 	%rd6, %rd3;
	mul.wide.s32 	%rd7, %r1, 4;
	add.s64 	%rd8, %rd4, %rd7;
	ld.global.f32 	%f1, [%rd8];
	add.s64 	%rd9, %rd5, %rd7;
	ld.global.f32 	%f2, [%rd9];
	sub.f32 	%f3, %f1, %f2;
	mul.f32 	%f4, %f3, %f3;
	mul.f32 	%f5, %f4, 0f3F000000;
	atom.global.add.f32 	%f6, [%rd6], %f5;
$L__BB1_2:
	ret;

}
	// .globl	_Z15kernel_backwardPKfS0_S0_Pfii
.visible .entry _Z15kernel_backwardPKfS0_S0_Pfii(
	.param .u64 .ptr .align 1 _Z15kernel_backwardPKfS0_S0_Pfii_param_0,
	.param .u64 .ptr .align 1 _Z15kernel_backwardPKfS0_S0_Pfii_param_1,
	.param .u64 .ptr .align 1 _Z15kernel_backwardPKfS0_S0_Pfii_param_2,
	.param .u64 .ptr .align 1 _Z15kernel_backwardPKfS0_S0_Pfii_param_3,
	.param .u32 _Z15kernel_backwardPKfS0_S0_Pfii_param_4,
	.param .u32 _Z15kernel_backwardPKfS0_S0_Pfii_param_5
)
{
	.reg .pred 	%p<26>;
	.reg .b32 	%r<71>;
	.reg .b32 	%f<145>;
	.reg .b64 	%rd<59>;

	ld.param.u64 	%rd15, [_Z15kernel_backwardPKfS0_S0_Pfii_param_0];
	ld.param.u64 	%rd16, [_Z15kernel_backwardPKfS0_S0_Pfii_param_1];
	ld.param.u64 	%rd17, [_Z15kernel_backwardPKfS0_S0_Pfii_param_2];
	ld.param.u32 	%r39, [_Z15kernel_backwardPKfS0_S0_Pfii_param_4];
	ld.param.u32 	%r40, [_Z15kernel_backwardPKfS0_S0_Pfii_param_5];
	cvta.to.global.u64 	%rd1, %rd15;
	cvta.to.global.u64 	%rd2, %rd17;
	cvta.to.global.u64 	%rd3, %rd16;
	mov.u32 	%r41, %ctaid.x;
	mov.u32 	%r42, %ntid.x;
	mul.lo.s32 	%r1, %r41, %r42;
	mov.u32 	%r2, %tid.x;
	add.s32 	%r3, %r1, %r2;
	setp.gt.s32 	%p1, %r3, %r40;
	@%p1 bra 	$L__BB2_44;
	setp.lt.s32 	%p2, %r39, 1;
	mov.f32 	%f144, 0f00000000;
	@%p2 bra 	$L__BB2_43;
	and.b32  	%r4, %r39, 7;
	setp.lt.u32 	%p3, %r39, 8;
	mov.f32 	%f144, 0f00000000;
	mov.b32 	%r69, 0;
	@%p3 bra 	$L__BB2_21;
	and.b32  	%r69, %r39, 2147483640;
	neg.s32 	%r67, %r69;
	mad.lo.s32 	%r66, %r40, 7, %r3;
	shl.b32 	%r8, %r40, 3;
	mad.lo.s32 	%r65, %r40, 6, %r3;
	mad.lo.s32 	%r64, %r40, 5, %r3;
	shl.b32 	%r44, %r40, 2;
	add.s32 	%r63, %r3, %r44;
	mad.lo.s32 	%r62, %r40, 3, %r3;
	shl.b32 	%r45, %r40, 1;
	add.s32 	%r61, %r3, %r45;
	add.s32 	%r46, %r2, %r40;
	add.s32 	%r60, %r46, %r1;
	add.s64 	%rd58, %rd3, 16;
	add.s64 	%rd57, %rd2, 16;
	mov.f32 	%f144, 0f00000000;
	mov.u32 	%r59, %r3;
$L__BB2_4:
	.pragma "nounroll";
	setp.ge.s32 	%p4, %r3, %r40;
	ld.global.f32 	%f73, [%rd58+-16];
	ld.global.f32 	%f74, [%rd57+-16];
	sub.f32 	%f123, %f73, %f74;
	@%p4 bra 	$L__BB2_6;
	mul.wide.s32 	%rd18, %r59, 4;
	add.s64 	%rd19, %rd1, %rd18;
	ld.global.f32 	%f75, [%rd19];
	mul.f32 	%f123, %f123, %f75;
$L__BB2_6:
	add.f32 	%f5, %f144, %f123;
	ld.global.f32 	%f76, [%rd58+-12];
	ld.global.f32 	%f77, [%rd57+-12];
	sub.f32 	%f124, %f76, %f77;
	@%p4 bra 	$L__BB2_8;
	mul.wide.s32 	%rd20, %r60, 4;
	add.s64 	%rd21, %rd1, %rd20;
	ld.global.f32 	%f78, [%rd21];
	mul.f32 	%f124, %f124, %f78;
$L__BB2_8:
	add.f32 	%f9, %f5, %f124;
	ld.global.f32 	%f79, [%rd58+-8];
	ld.global.f32 	%f80, [%rd57+-8];
	sub.f32 	%f125, %f79, %f80;
	@%p4 bra 	$L__BB2_10;
	mul.wide.s32 	%rd22, %r61, 4;
	add.s64 	%rd23, %rd1, %rd22;
	ld.global.f32 	%f81, [%rd23];
	mul.f32 	%f125, %f125, %f81;
$L__BB2_10:
	add.f32 	%f13, %f9, %f125;
	ld.global.f32 	%f82, [%rd58+-4];
	ld.global.f32 	%f83, [%rd57+-4];
	sub.f32 	%f126, %f82, %f83;
	@%p4 bra 	$L__BB2_12;
	mul.wide.s32 	%rd24, %r62, 4;
	add.s64 	%rd25, %rd1, %rd24;
	ld.global.f32 	%f84, [%rd25];
	mul.f32 	%f126, %f126, %f84;
$L__BB2_12:
	add.f32 	%f17, %f13, %f126;
	ld.global.f32 	%f85, [%rd58];
	ld.global.f32 	%f86, [%rd57];
	sub.f32 	%f127, %f85, %f86;
	@%p4 bra 	$L__BB2_14;
	mul.wide.s32 	%rd26, %r63, 4;
	add.s64 	%rd27, %rd1, %rd26;
	ld.global.f32 	%f87, [%rd27];
	mul.f32 	%f127, %f127, %f87;
$L__BB2_14:
	add.f32 	%f21, %f17, %f127;
	ld.global.f32 	%f88, [%rd58+4];
	ld.global.f32 	%f89, [%rd57+4];
	sub.f32 	%f128, %f88, %f89;
	@%p4 bra 	$L__BB2_16;
	mul.wide.s32 	%rd28, %r64, 4;
	add.s64 	%rd29, %rd1, %rd28;
	ld.global.f32 	%f90, [%rd29];
	mul.f32 	%f128, %f128, %f90;
$L__BB2_16:
	add.f32 	%f25, %f21, %f128;
	ld.global.f32 	%f91, [%rd58+8];
	ld.global.f32 	%f92, [%rd57+8];
	sub.f32 	%f129, %f91, %f92;
	@%p4 bra 	$L__BB2_18;
	mul.wide.s32 	%rd30, %r65, 4;
	add.s64 	%rd31, %rd1, %rd30;
	ld.global.f32 	%f93, [%rd31];
	mul.f32 	%f129, %f129, %f93;
$L__BB2_18:
	add.f32 	%f29, %f25, %f129;
	ld.global.f32 	%f94, [%rd58+12];
	ld.global.f32 	%f95, [%rd57+12];
	sub.f32 	%f130, %f94, %f95;
	@%p4 bra 	$L__BB2_20;
	mul.wide.s32 	%rd32, %r66, 4;
	add.s64 	%rd33, %rd1, %rd32;
	ld.global.f32 	%f96, [%rd33];
	mul.f32 	%f130, %f130, %f96;
$L__BB2_20:
	add.f32 	%f144, %f29, %f130;
	add.s32 	%r67, %r67, 8;
	add.s32 	%r66, %r66, %r8;
	add.s32 	%r65, %r65, %r8;
	add.s32 	%r64, %r64, %r8;
	add.s32 	%r63, %r63, %r8;
	add.s32 	%r62, %r62, %r8;
	add.s32 	%r61, %r61, %r8;
	add.s32 	%r60, %r60, %r8;
	add.s32 	%r59, %r59, %r8;
	add.s64 	%rd58, %rd58, 32;
	add.s64 	%rd57, %rd57, 32;
	setp.ne.s32 	%p12, %r67, 0;
	@%p12 bra 	$L__BB2_4;
$L__BB2_21:
	setp.eq.s32 	%p13, %r4, 0;
	@%p13 bra 	$L__BB2_43;
	and.b32  	%r34, %r39, 3;
	setp.lt.u32 	%p14, %r4, 4;
	@%p14 bra 	$L__BB2_32;
	setp.ge.s32 	%p15, %r3, %r40;
	mul.wide.u32 	%rd34, %r69, 4;
	add.s64 	%rd10, %rd3, %rd34;
	ld.global.f32 	%f98, [%rd10];
	add.s64 	%rd11, %rd2, %rd34;
	ld.global.f32 	%f99, [%rd11];
	sub.f32 	%f133, %f98, %f99;
	@%p15 bra 	$L__BB2_25;
	mad.lo.s32 	%r47, %r69, %r40, %r3;
	mul.wide.s32 	%rd35, %r47, 4;
	add.s64 	%rd36, %rd1, %rd35;
	ld.global.f32 	%f100, [%rd36];
	mul.f32 	%f133, %f133, %f100;
$L__BB2_25:
	setp.ge.s32 	%p16, %r3, %r40;
	add.f32 	%f39, %f144, %f133;
	ld.global.f32 	%f101, [%rd10+4];
	ld.global.f32 	%f102, [%rd11+4];
	sub.f32 	%f134, %f101, %f102;
	@%p16 bra 	$L__BB2_27;
	mad.lo.s32 	%r48, %r40, %r69, %r40;
	add.s32 	%r49, %r48, %r3;
	mul.wide.s32 	%rd37, %r49, 4;
	add.s64 	%rd38, %rd1, %rd37;
	ld.global.f32 	%f103, [%rd38];
	mul.f32 	%f134, %f134, %f103;
$L__BB2_27:
	setp.ge.s32 	%p17, %r3, %r40;
	add.f32 	%f43, %f39, %f134;
	ld.global.f32 	%f104, [%rd10+8];
	ld.global.f32 	%f105, [%rd11+8];
	sub.f32 	%f135, %f104, %f105;
	@%p17 bra 	$L__BB2_29;
	add.s32 	%r50, %r69, 2;
	mad.lo.s32 	%r51, %r50, %r40, %r3;
	mul.wide.s32 	%rd39, %r51, 4;
	add.s64 	%rd40, %rd1, %rd39;
	ld.global.f32 	%f106, [%rd40];
	mul.f32 	%f135, %f135, %f106;
$L__BB2_29:
	setp.ge.s32 	%p18, %r3, %r40;
	add.f32 	%f47, %f43, %f135;
	ld.global.f32 	%f107, [%rd10+12];
	ld.global.f32 	%f108, [%rd11+12];
	sub.f32 	%f136, %f107, %f108;
	@%p18 bra 	$L__BB2_31;
	add.s32 	%r52, %r69, 3;
	mad.lo.s32 	%r53, %r52, %r40, %r3;
	mul.wide.s32 	%rd41, %r53, 4;
	add.s64 	%rd42, %rd1, %rd41;
	ld.global.f32 	%f109, [%rd42];
	mul.f32 	%f136, %f136, %f109;
$L__BB2_31:
	add.f32 	%f144, %f47, %f136;
	add.s32 	%r69, %r69, 4;
$L__BB2_32:
	setp.eq.s32 	%p19, %r34, 0;
	@%p19 bra 	$L__BB2_43;
	setp.eq.s32 	%p20, %r34, 1;
	@%p20 bra 	$L__BB2_39;
	setp.ge.s32 	%p21, %r3, %r40;
	mul.wide.u32 	%rd43, %r69, 4;
	add.s64 	%rd12, %rd3, %rd43;
	ld.global.f32 	%f111, [%rd12];
	add.s64 	%rd13, %rd2, %rd43;
	ld.global.f32 	%f112, [%rd13];
	sub.f32 	%f139, %f111, %f112;
	@%p21 bra 	$L__BB2_36;
	mad.lo.s32 	%r54, %r69, %r40, %r3;
	mul.wide.s32 	%rd44, %r54, 4;
	add.s64 	%rd45, %rd1, %rd44;
	ld.global.f32 	%f113, [%rd45];
	mul.f32 	%f139, %f139, %f113;
$L__BB2_36:
	setp.ge.s32 	%p22, %r3, %r40;
	add.f32 	%f57, %f144, %f139;
	ld.global.f32 	%f114, [%rd12+4];
	ld.global.f32 	%f115, [%rd13+4];
	sub.f32 	%f140, %f114, %f115;
	@%p22 bra 	$L__BB2_38;
	mad.lo.s32 	%r55, %r40, %r69, %r40;
	add.s32 	%r56, %r55, %r3;
	mul.wide.s32 	%rd46, %r56, 4;
	add.s64 	%rd47, %rd1, %rd46;
	ld.global.f32 	%f116, [%rd47];
	mul.f32 	%f140, %f140, %f116;
$L__BB2_38:
	add.f32 	%f144, %f57, %f140;
	add.s32 	%r69, %r69, 2;
$L__BB2_39:
	and.b32  	%r57, %r39, 1;
	setp.eq.b32 	%p23, %r57, 1;
	not.pred 	%p24, %p23;
	@%p24 bra 	$L__BB2_43;
	setp.ge.s32 	%p25, %r3, %r40;
	mul.wide.u32 	%rd48, %r69, 4;
	add.s64 	%rd49, %rd3, %rd48;
	ld.global.f32 	%f117, [%rd49];
	add.s64 	%rd50, %rd2, %rd48;
	ld.global.f32 	%f118, [%rd50];
	sub.f32 	%f143, %f117, %f118;
	@%p25 bra 	$L__BB2_42;
	mad.lo.s32 	%r58, %r69, %r40, %r3;
	mul.wide.s32 	%rd51, %r58, 4;
	add.s64 	%rd52, %rd1, %rd51;
	ld.global.f32 	%f119, [%rd52];
	mul.f32 	%f143, %f143, %f119;
$L__BB2_42:
	add.f32 	%f144, %f144, %f143;
$L__BB2_43:
	ld.param.u64 	%rd56, [_Z15kernel_backwardPKfS0_S0_Pfii_param_3];
	cvt.rn.f32.s32 	%f120, %r39;
	div.rn.f32 	%f121, %f144, %f120;
	cvta.to.global.u64 	%rd53, %rd56;
	mul.wide.s32 	%rd54, %r3, 4;
	add.s64 	%rd55, %rd53, %rd54;
	st.global.f32 	[%rd55], %f121;
$L__BB2_44:
	ret;

}
	// .globl	_Z13kernel_updatePKfPfS1_iff
.visible .entry _Z13kernel_updatePKfPfS1_iff(
	.param .u64 .ptr .align 1 _Z13kernel_updatePKfPfS1_iff_param_0,
	.param .u64 .ptr .align 1 _Z13kernel_updatePKfPfS1_iff_param_1,
	.param .u64 .ptr .align 1 _Z13kernel_updatePKfPfS1_iff_param_2,
	.param .u32 _Z13kernel_updatePKfPfS1_iff_param_3,
	.param .f32 _Z13kernel_updatePKfPfS1_iff_param_4,
	.param .f32 _Z13kernel_updatePKfPfS1_iff_param_5
)
{
	.reg .pred 	%p<3>;
	.reg .b32 	%r<6>;
	.reg .b32 	%f<15>;
	.reg .b64 	%rd<12>;

	ld.param.u64 	%rd4, [_Z13kernel_updatePKfPfS1_iff_param_0];
	ld.param.u64 	%rd2, [_Z13kernel_updatePKfPfS1_iff_param_1];
	ld.param.u64 	%rd3, [_Z13kernel_updatePKfPfS1_iff_param_2];
	ld.param.u32 	%r2, [_Z13kernel_updatePKfPfS1_iff_param_3];
	ld.param.f32 	%f1, [_Z13kernel_updatePKfPfS1_iff_param_4];
	ld.param.f32 	%f2, [_Z13kernel_updatePKfPfS1_iff_param_5];
	cvta.to.global.u64 	%rd1, %rd4;
	mov.u32 	%r3, %ctaid.x;
	mov.u32 	%r4, %ntid.x;
	mov.u32 	%r5, %tid.x;
	mad.lo.s32 	%r1, %r3, %r4, %r5;
	setp.gt.s32 	%p1, %r1, %r2;
	@%p1 bra 	$L__BB3_4;
	setp.ge.s32 	%p2, %r1, %r2;
	@%p2 bra 	$L__BB3_3;
	mul.f32 	%f7, %f1, %f2;
	mov.f32 	%f8, 0f3F800000;
	sub.f32 	%f9, %f8, %f7;
	cvta.to.global.u64 	%rd8, %rd2;
	mul.wide.s32 	%rd9, %r1, 4;
	add.s64 	%rd10, %rd8, %rd9;
	ld.global.f32 	%f10, [%rd10];
	mul.f32 	%f11, %f9, %f10;
	add.s64 	%rd11, %rd1, %rd9;
	ld.global.f32 	%f12, [%rd11];
	mul.f32 	%f13, %f1, %f12;
	sub.f32 	%f14, %f11, %f13;
	st.global.f32 	[%rd10], %f14;
	bra.uni 	$L__BB3_4;
$L__BB3_3:
	cvta.to.global.u64 	%rd5, %rd3;
	mul.wide.s32 	%rd6, %r1, 4;
	add.s64 	%rd7, %rd1, %rd6;
	ld.global.f32 	%f3, [%rd7];
	mul.f32 	%f4, %f1, %f3;
	ld.global.f32 	%f5, [%rd5];
	sub.f32 	%f6, %f5, %f4;
	st.global.f32 	[%rd5], %f6;
$L__BB3_4:
	ret;

}


// ===== COMPILED SASS (sm_100) =====

	.target	sm_100

	.elftype	@"ET_EXEC"


//--------------------- .note.nv.tkinfo           --------------------------
	.section	.note.nv.tkinfo,"",@"SHT_NOTE"
	.sectionflags	@"SHF_NOTE_NV_TKINFO"
	.tkinfo
        /*0018*/ 	.word	0x00000002
        /*0030*/ 	.string	""
        /*0030*/ 	.string	"ptxas"
        /*0030*/ 	.string	"Cuda compilation tools, release 13.0, V13.0.88"
        /*0030*/ 	.string	"Build cuda_13.0.r13.0/compiler.36424714_0"
        /*0030*/ 	.string	"-arch sm_100 -m 64 "



//--------------------- .note.nv.cuinfo           --------------------------
	.section	.note.nv.cuinfo,"",@"SHT_NOTE"
	.sectionflags	@"SHF_NOTE_NV_CUINFO"
        /*0018*/ 	.short	0x0002
        /*001a*/ 	.short	0x0064
        /*001c*/ 	.short	0x0082
	.zero		2


//--------------------- .nv.info                  --------------------------
	.section	.nv.info,"",@"SHT_CUDA_INFO"
	.align	4


	//----- nvinfo : EIATTR_REGCOUNT
	.align		4
        /*0000*/ 	.byte	0x04, 0x2f
        /*0002*/ 	.short	(.L_1 - .L_0)
	.align		4
.L_0:
        /*0004*/ 	.word	index@(_Z14kernel_forwardPKfS0_S0_Pfii)
        /*0008*/ 	.word	0x0000001e


	//----- nvinfo : EIATTR_FRAME_SIZE
	.align		4
.L_1:
        /*000c*/ 	.byte	0x04, 0x11
        /*000e*/ 	.short	(.L_3 - .L_2)
	.align		4
.L_2:
        /*0010*/ 	.word	index@(_Z14kernel_forwardPKfS0_S0_Pfii)
        /*0014*/ 	.word	0x00000000


	//----- nvinfo : EIATTR_REGCOUNT
	.align		4
.L_3:
        /*0018*/ 	.byte	0x04, 0x2f
        /*001a*/ 	.short	(.L_5 - .L_4)
	.align		4
.L_4:
        /*001c*/ 	.word	index@(_Z15kernel_evaluatePKfS0_iPf)
        /*0020*/ 	.word	0x0000000c


	//----- nvinfo : EIATTR_FRAME_SIZE
	.align		4
.L_5:
        /*0024*/ 	.byte	0x04, 0x11
        /*0026*/ 	.short	(.L_7 - .L_6)
	.align		4
.L_6:
        /*0028*/ 	.word	index@(_Z15kernel_evaluatePKfS0_iPf)
        /*002c*/ 	.word	0x00000000


	//----- nvinfo : EIATTR_REGCOUNT
	.align		4
.L_7:
        /*0030*/ 	.byte	0x04, 0x2f
        /*0032*/ 	.short	(.L_9 - .L_8)
	.align		4
.L_8:
        /*0034*/ 	.word	index@(_Z15kernel_backwardPKfS0_S0_Pfii)
        /*0038*/ 	.word	0x00000020


	//----- nvinfo : EIATTR_FRAME_SIZE
	.align		4
.L_9:
        /*003c*/ 	.byte	0x04, 0x11
        /*003e*/ 	.short	(.L_11 - .L_10)
	.align		4
.L_10:
        /*0040*/ 	.word	index@($__internal_0_$__cuda_sm3x_div_rn_noftz_f32_slowpath)
        /*0044*/ 	.word	0x00000000


	//----- nvinfo : EIATTR_FRAME_SIZE
	.align		4
.L_11:
        /*0048*/ 	.byte	0x04, 0x11
        /*004a*/ 	.short	(.L_13 - .L_12)
	.align		4
.L_12:
        /*004c*/ 	.word	index@(_Z15kernel_backwardPKfS0_S0_Pfii)
        /*0050*/ 	.word	0x00000000


	//----- nvinfo : EIATTR_REGCOUNT
	.align		4
.L_13:
        /*0054*/ 	.byte	0x04, 0x2f
        /*0056*/ 	.short	(.L_15 - .L_14)
	.align		4
.L_14:
        /*0058*/ 	.word	index@(_Z13kernel_updatePKfPfS1_iff)
        /*005c*/ 	.word	0x0000000c


	//----- nvinfo : EIATTR_FRAME_SIZE
	.align		4
.L_15:
        /*0060*/ 	.byte	0x04, 0x11
        /*0062*/ 	.short	(.L_17 - .L_16)
	.align		4
.L_16:
        /*0064*/ 	.word	index@(_Z13kernel_updatePKfPfS1_iff)
        /*0068*/ 	.word	0x00000000


	//----- nvinfo : EIATTR_MIN_STACK_SIZE
	.align		4
.L_17:
        /*006c*/ 	.byte	0x04, 0x12
        /*006e*/ 	.short	(.L_19 - .L_18)
	.align		4
.L_18:
        /*0070*/ 	.word	index@(_Z13kernel_updatePKfPfS1_iff)
        /*0074*/ 	.word	0x00000000


	//----- nvinfo : EIATTR_MIN_STACK_SIZE
	.align		4
.L_19:
        /*0078*/ 	.byte	0x04, 0x12
        /*007a*/ 	.short	(.L_21 - .L_20)
	.align		4
.L_20:
        /*007c*/ 	.word	index@(_Z15kernel_backwardPKfS0_S0_Pfii)
        /*0080*/ 	.word	0x00000000


	//----- nvinfo : EIATTR_MIN_STACK_SIZE
	.align		4
.L_21:
        /*0084*/ 	.byte	0x04, 0x12
        /*0086*/ 	.short	(.L_23 - .L_22)
	.align		4
.L_22:
        /*0088*/ 	.word	index@(_Z15kernel_evaluatePKfS0_iPf)
        /*008c*/ 	.word	0x00000000


	//----- nvinfo : EIATTR_MIN_STACK_SIZE
	.align		4
.L_23:
        /*0090*/ 	.byte	0x04, 0x12
        /*0092*/ 	.short	(.L_25 - .L_24)
	.align		4
.L_24:
        /*0094*/ 	.word	index@(_Z14kernel_forwardPKfS0_S0_Pfii)
        /*0098*/ 	.word	0x00000000
.L_25:


//--------------------- .nv.compat                --------------------------
	.section	.nv.compat,"",@"SHT_CUDA_COMPAT_INFO"
	.align	4
        /*0000*/ 	.byte	0x02, 0x09, 0x00, 0x00, 0x02, 0x02, 0x01, 0x00, 0x02, 0x05, 0x05, 0x00, 0x03, 0x07, 0x01, 0x01
        /*0010*/ 	.byte	0x02, 0x03, 0x00, 0x00, 0x02, 0x06, 0x01, 0x00, 0x04, 0x0b, 0x08, 0x00, 0x01, 0x00, 0x00, 0x00
        /*0020*/ 	.byte	0x00, 0x00, 0x00, 0x00


//--------------------- .nv.info._Z13kernel_updatePKfPfS1_iff --------------------------
	.section	.nv.info._Z13kernel_updatePKfPfS1_iff,"",@"SHT_CUDA_INFO"
	.sectionflags	@""
	.align	4


	//----- nvinfo : EIATTR_CUDA_API_VERSION
	.align		4
        /*0000*/ 	.byte	0x04, 0x37
        /*0002*/ 	.short	(.L_27 - .L_26)
.L_26:
        /*0004*/ 	.word	0x00000082


	//----- nvinfo : EIATTR_KPARAM_INFO
	.align		4
.L_27:
        /*0008*/ 	.byte	0x04, 0x17
        /*000a*/ 	.short	(.L_29 - .L_28)
.L_28:
        /*000c*/ 	.word	0x00000000
        /*0010*/ 	.short	0x0005
        /*0012*/ 	.short	0x0020
        /*0014*/ 	.byte	0x00, 0xf0, 0x11, 0x00


	//----- nvinfo : EIATTR_KPARAM_INFO
	.align		4
.L_29:
        /*0018*/ 	.byte	0x04, 0x17
        /*001a*/ 	.short	(.L_31 - .L_30)
.L_30:
        /*001c*/ 	.word	0x00000000
        /*0020*/ 	.short	0x0004
        /*0022*/ 	.short	0x001c
        /*0024*/ 	.byte	0x00, 0xf0, 0x11, 0x00


	//----- nvinfo : EIATTR_KPARAM_INFO
	.align		4
.L_31:
        /*0028*/ 	.byte	0x04, 0x17
        /*002a*/ 	.short	(.L_33 - .L_32)
.L_32:
        /*002c*/ 	.word	0x00000000
        /*0030*/ 	.short	0x0003
        /*0032*/ 	.short	0x0018
        /*0034*/ 	.byte	0x00, 0xf0, 0x11, 0x00


	//----- nvinfo : EIATTR_KPARAM_INFO
	.align		4
.L_33:
        /*0038*/ 	.byte	0x04, 0x17
        /*003a*/ 	.short	(.L_35 - .L_34)
.L_34:
        /*003c*/ 	.word	0x00000000
        /*0040*/ 	.short	0x0002
        /*0042*/ 	.short	0x0010
        /*0044*/ 	.byte	0x00, 0xf5, 0x21, 0x00


	//----- nvinfo : EIATTR_KPARAM_INFO
	.align		4
.L_35:
        /*0048*/ 	.byte	0x04, 0x17
        /*004a*/ 	.short	(.L_37 - .L_36)
.L_36:
        /*004c*/ 	.word	0x00000000
        /*0050*/ 	.short	0x0001
        /*0052*/ 	.short	0x0008
        /*0054*/ 	.byte	0x00, 0xf5, 0x21, 0x00


	//----- nvinfo : EIATTR_KPARAM_INFO
	.align		4
.L_37:
        /*0058*/ 	.byte	0x04, 0x17
        /*005a*/ 	.short	(.L_39 - .L_38)
.L_38:
        /*005c*/ 	.word	0x00000000
        /*0060*/ 	.short	0x0000
        /*0062*/ 	.short	0x0000
        /*0064*/ 	.byte	0x00, 0xf5, 0x21, 0x00


	//----- nvinfo : EIATTR_SPARSE_MMA_MASK
	.align		4
.L_39:
        /*0068*/ 	.byte	0x03, 0x50
        /*006a*/ 	.short	0x0000


	//----- nvinfo : EIATTR_MAXREG_COUNT
	.align		4
        /*006c*/ 	.byte	0x03, 0x1b
        /*006e*/ 	.short	0x00ff


	//----- nvinfo : EIATTR_MERCURY_ISA_VERSION
	.align		4
        /*0070*/ 	.byte	0x03, 0x5f
        /*0072*/ 	.short	0x0101


	//----- nvinfo : EIATTR_VRC_CTA_INIT_COUNT
	.align		4
        /*0074*/ 	.byte	0x02, 0x4a
	.zero		1
	.zero		1


	//----- nvinfo : EIATTR_EXIT_INSTR_OFFSETS
	.align		4
        /*0078*/ 	.byte	0x04, 0x1c
        /*007a*/ 	.short	(.L_41 - .L_40)


	//   ....[0]....
.L_40:
        /*007c*/ 	.word	0x00000070


	//   ....[1]....
        /*0080*/ 	.word	0x00000170


	//   ....[2]....
        /*0084*/ 	.word	0x00000200


	//----- nvinfo : EIATTR_CRS_STACK_SIZE
	.align		4
.L_41:
        /*0088*/ 	.byte	0x04, 0x1e
        /*008a*/ 	.short	(.L_43 - .L_42)
.L_42:
        /*008c*/ 	.word	0x00000000


	//----- nvinfo : EIATTR_CBANK_PARAM_SIZE
	.align		4
.L_43:
        /*0090*/ 	.byte	0x03, 0x19
        /*0092*/ 	.short	0x0024


	//----- nvinfo : EIATTR_PARAM_CBANK
	.align		4
        /*0094*/ 	.byte	0x04, 0x0a
        /*0096*/ 	.short	(.L_45 - .L_44)
	.align		4
.L_44:
        /*0098*/ 	.word	index@(.nv.constant0._Z13kernel_updatePKfPfS1_iff)
        /*009c*/ 	.short	0x0380
        /*009e*/ 	.short	0x0024


	//----- nvinfo : EIATTR_SW_WAR
	.align		4
.L_45:
        /*00a0*/ 	.byte	0x04, 0x36
        /*00a2*/ 	.short	(.L_47 - .L_46)
.L_46:
        /*00a4*/ 	.word	0x00000008
.L_47:


//--------------------- .nv.info._Z15kernel_backwardPKfS0_S0_Pfii --------------------------
	.section	.nv.info._Z15kernel_backwardPKfS0_S0_Pfii,"",@"SHT_CUDA_INFO"
	.sectionflags	@""
	.align	4


	//----- nvinfo : EIATTR_CUDA_API_VERSION
	.align		4
        /*0000*/ 	.byte	0x04, 0x37
        /*0002*/ 	.short	(.L_49 - .L_48)
.L_48:
        /*0004*/ 	.word	0x00000082


	//----- nvinfo : EIATTR_KPARAM_INFO
	.align		4
.L_49:
        /*0008*/ 	.byte	0x04, 0x17
        /*000a*/ 	.short	(.L_51 - .L_50)
.L_50:
        /*000c*/ 	.word	0x00000000
        /*0010*/ 	.short	0x0005
        /*0012*/ 	.short	0x0024
        /*0014*/ 	.byte	0x00, 0xf0, 0x11, 0x00


	//----- nvinfo : EIATTR_KPARAM_INFO
	.align		4
.L_51:
        /*0018*/ 	.byte	0x04, 0x17
        /*001a*/ 	.short	(.L_53 - .L_52)
.L_52:
        /*001c*/ 	.word	0x00000000
        /*0020*/ 	.short	0x0004
        /*0022*/ 	.short	0x0020
        /*0024*/ 	.byte	0x00, 0xf0, 0x11, 0x00


	//----- nvinfo : EIATTR_KPARAM_INFO
	.align		4
.L_53:
        /*0028*/ 	.byte	0x04, 0x17
        /*002a*/ 	.short	(.L_55 - .L_54)
.L_54:
        /*002c*/ 	.word	0x00000000
        /*0030*/ 	.short	0x0003
        /*0032*/ 	.short	0x0018
        /*0034*/ 	.byte	0x00, 0xf5, 0x21, 0x00


	//----- nvinfo : EIATTR_KPARAM_INFO
	.align		4
.L_55:
        /*0038*/ 	.byte	0x04, 0x17
        /*003a*/ 	.short	(.L_57 - .L_56)
.L_56:
        /*003c*/ 	.word	0x00000000
        /*0040*/ 	.short	0x0002
        /*0042*/ 	.short	0x0010
        /*0044*/ 	.byte	0x00, 0xf5, 0x21, 0x00


	//----- nvinfo : EIATTR_KPARAM_INFO
	.align		4
.L_57:
        /*0048*/ 	.byte	0x04, 0x17
        /*004a*/ 	.short	(.L_59 - .L_58)
.L_58:
        /*004c*/ 	.word	0x00000000
        /*0050*/ 	.short	0x0001
        /*0052*/ 	.short	0x0008
        /*0054*/ 	.byte	0x00, 0xf5, 0x21, 0x00


	//----- nvinfo : EIATTR_KPARAM_INFO
	.align		4
.L_59:
        /*0058*/ 	.byte	0x04, 0x17
        /*005a*/ 	.short	(.L_61 - .L_60)
.L_60:
        /*005c*/ 	.word	0x00000000
        /*0060*/ 	.short	0x0000
        /*0062*/ 	.short	0x0000
        /*0064*/ 	.byte	0x00, 0xf5, 0x21, 0x00


	//----- nvinfo : EIATTR_SPARSE_MMA_MASK
	.align		4
.L_61:
        /*0068*/ 	.byte	0x03, 0x50
        /*006a*/ 	.short	0x0000


	//----- nvinfo : EIATTR_MAXREG_COUNT
	.align		4
        /*006c*/ 	.byte	0x03, 0x1b
        /*006e*/ 	.short	0x00ff


	//----- nvinfo : EIATTR_MERCURY_ISA_VERSION
	.align		4
        /*0070*/ 	.byte	0x03, 0x5f
        /*0072*/ 	.short	0x0101


	//----- nvinfo : EIATTR_VRC_CTA_INIT_COUNT
	.align		4
        /*0074*/ 	.byte	0x02, 0x4a
	.zero		1
	.zero		1


	//----- nvinfo : EIATTR_EXIT_INSTR_OFFSETS
	.align		4
        /*0078*/ 	.byte	0x04, 0x1c
        /*007a*/ 	.short	(.L_63 - .L_62)


	//   ....[0]....
.L_62:
        /*007c*/ 	.word	0x00000090


	//   ....[1]....
        /*0080*/ 	.word	0x00000ee0


	//----- nvinfo : EIATTR_CRS_STACK_SIZE
	.align		4
.L_63:
        /*0084*/ 	.byte	0x04, 0x1e
        /*0086*/ 	.short	(.L_65 - .L_64)
.L_64:
        /*0088*/ 	.word	0x00000000


	//----- nvinfo : EIATTR_CBANK_PARAM_SIZE
	.align		4
.L_65:
        /*008c*/ 	.byte	0x03, 0x19
        /*008e*/ 	.short	0x0028


	//----- nvinfo : EIATTR_PARAM_CBANK
	.align		4
        /*0090*/ 	.byte	0x04, 0x0a
        /*0092*/ 	.short	(.L_67 - .L_66)
	.align		4
.L_66:
        /*0094*/ 	.word	index@(.nv.constant0._Z15kernel_backwardPKfS0_S0_Pfii)
        /*0098*/ 	.short	0x0380
        /*009a*/ 	.short	0x0028


	//----- nvinfo : EIATTR_SW_WAR
	.align		4
.L_67:
        /*009c*/ 	.byte	0x04, 0x36
        /*009e*/ 	.short	(.L_69 - .L_68)
.L_68:
        /*00a0*/ 	.word	0x00000008
.L_69:


//--------------------- .nv.info._Z15kernel_evaluatePKfS0_iPf --------------------------
	.section	.nv.info._Z15kernel_evaluatePKfS0_iPf,"",@"SHT_CUDA_INFO"
	.sectionflags	@""
	.align	4


	//----- nvinfo : EIATTR_CUDA_API_VERSION
	.align		4
        /*0000*/ 	.byte	0x04, 0x37
        /*0002*/ 	.short	(.L_71 - .L_70)
.L_70:
        /*0004*/ 	.word	0x00000082


	//----- nvinfo : EIATTR_KPARAM_INFO
	.align		4
.L_71:
        /*0008*/ 	.byte	0x04, 0x17
        /*000a*/ 	.short	(.L_73 - .L_72)
.L_72:
        /*000c*/ 	.word	0x00000000
        /*0010*/ 	.short	0x0003
        /*0012*/ 	.short	0x0018
        /*0014*/ 	.byte	0x00, 0xf5, 0x21, 0x00


	//----- nvinfo : EIATTR_KPARAM_INFO
	.align		4
.L_73:
        /*0018*/ 	.byte	0x04, 0x17
        /*001a*/ 	.short	(.L_75 - .L_74)
.L_74:
        /*001c*/ 	.word	0x00000000
        /*0020*/ 	.short	0x0002
        /*0022*/ 	.short	0x0010
        /*0024*/ 	.byte	0x00, 0xf0, 0x11, 0x00


	//----- nvinfo : EIATTR_KPARAM_INFO
	.align		4
.L_75:
        /*0028*/ 	.byte	0x04, 0x17
        /*002a*/ 	.short	(.L_77 - .L_76)
.L_76:
        /*002c*/ 	.word	0x00000000
        /*0030*/ 	.short	0x0001
        /*0032*/ 	.short	0x0008
        /*0034*/ 	.byte	0x00, 0xf5, 0x21, 0x00


	//----- nvinfo : EIATTR_KPARAM_INFO
	.align		4
.L_77:
        /*0038*/ 	.byte	0x04, 0x17
        /*003a*/ 	.short	(.L_79 - .L_78)
.L_78:
        /*003c*/ 	.word	0x00000000
        /*0040*/ 	.short	0x0000
        /*0042*/ 	.short	0x0000
        /*0044*/ 	.byte	0x00, 0xf5, 0x21, 0x00


	//----- nvinfo : EIATTR_SPARSE_MMA_MASK
	.align		4
.L_79:
        /*0048*/ 	.byte	0x03, 0x50
        /*004a*/ 	.short	0x0000


	//----- nvinfo : EIATTR_MAXREG_COUNT
	.align		4
        /*004c*/ 	.byte	0x03, 0x1b
        /*004e*/ 	.short	0x00ff


	//----- nvinfo : EIATTR_MERCURY_ISA_VERSION
	.align		4
        /*0050*/ 	.byte	0x03, 0x5f
        /*0052*/ 	.short	0x0101


	//----- nvinfo : EIATTR_VRC_CTA_INIT_COUNT
	.align		4
        /*0054*/ 	.byte	0x02, 0x4a
	.zero		1
	.zero		1


	//----- nvinfo : EIATTR_EXIT_INSTR_OFFSETS
	.align		4
        /*0058*/ 	.byte	0x04, 0x1c
        /*005a*/ 	.short	(.L_81 - .L_80)


	//   ....[0]....
.L_80:
        /*005c*/ 	.word	0x00000070


	//   ....[1]....
        /*0060*/ 	.word	0x00000130


	//----- nvinfo : EIATTR_CBANK_PARAM_SIZE
	.align		4
.L_81:
        /*0064*/ 	.byte	0x03, 0x19
        /*0066*/ 	.short	0x0020


	//----- nvinfo : EIATTR_PARAM_CBANK
	.align		4
        /*0068*/ 	.byte	0x04, 0x0a
        /*006a*/ 	.short	(.L_83 - .L_82)
	.align		4
.L_82:
        /*006c*/ 	.word	index@(.nv.constant0._Z15kernel_evaluatePKfS0_iPf)
        /*0070*/ 	.short	0x0380
        /*0072*/ 	.short	0x0020


	//----- nvinfo : EIATTR_SW_WAR
	.align		4
.L_83:
        /*0074*/ 	.byte	0x04, 0x36
        /*0076*/ 	.short	(.L_85 - .L_84)
.L_84:
        /*0078*/ 	.word	0x00000008
.L_85:


//--------------------- .nv.info._Z14kernel_forwardPKfS0_S0_Pfii --------------------------
	.section	.nv.info._Z14kernel_forwardPKfS0_S0_Pfii,"",@"SHT_CUDA_INFO"
	.sectionflags	@""
	.align	4


	//----- nvinfo : EIATTR_CUDA_API_VERSION
	.align		4
        /*0000*/ 	.byte	0x04, 0x37
        /*0002*/ 	.short	(.L_87 - .L_86)
.L_86:
        /*0004*/ 	.word	0x00000082


	//----- nvinfo : EIATTR_KPARAM_INFO
	.align		4
.L_87:
        /*0008*/ 	.byte	0x04, 0x17
        /*000a*/ 	.short	(.L_89 - .L_88)
.L_88:
        /*000c*/ 	.word	0x00000000
        /*0010*/ 	.short	0x0005
        /*0012*/ 	.short	0x0024
        /*0014*/ 	.byte	0x00, 0xf0, 0x11, 0x00


	//----- nvinfo : EIATTR_KPARAM_INFO
	.align		4
.L_89:
        /*0018*/ 	.byte	0x04, 0x17
        /*001a*/ 	.short	(.L_91 - .L_90)
.L_90:
        /*001c*/ 	.word	0x00000000
        /*0020*/ 	.short	0x0004
        /*0022*/ 	.short	0x0020
        /*0024*/ 	.byte	0x00, 0xf0, 0x11, 0x00


	//----- nvinfo : EIATTR_KPARAM_INFO
	.align		4
.L_91:
        /*0028*/ 	.byte	0x04, 0x17
        /*002a*/ 	.short	(.L_93 - .L_92)
.L_92:
        /*002c*/ 	.word	0x00000000
        /*0030*/ 	.short	0x0003
        /*0032*/ 	.short	0x0018
        /*0034*/ 	.byte	0x00, 0xf5, 0x21, 0x00


	//----- nvinfo : EIATTR_KPARAM_INFO
	.align		4
.L_93:
        /*0038*/ 	.byte	0x04, 0x17
        /*003a*/ 	.short	(.L_95 - .L_94)
.L_94:
        /*003c*/ 	.word	0x00000000
        /*0040*/ 	.short	0x0002
        /*0042*/ 	.short	0x0010
        /*0044*/ 	.byte	0x00, 0xf5, 0x21, 0x00


	//----- nvinfo : EIATTR_KPARAM_INFO
	.align		4
.L_95:
        /*0048*/ 	.byte	0x04, 0x17
        /*004a*/ 	.short	(.L_97 - .L_96)
.L_96:
        /*004c*/ 	.word	0x00000000
        /*0050*/ 	.short	0x0001
        /*0052*/ 	.short	0x0008
        /*0054*/ 	.byte	0x00, 0xf5, 0x21, 0x00


	//----- nvinfo : EIATTR_KPARAM_INFO
	.align		4
.L_97:
        /*0058*/ 	.byte	0x04, 0x17
        /*005a*/ 	.short	(.L_99 - .L_98)
.L_98:
        /*005c*/ 	.word	0x00000000
        /*0060*/ 	.short	0x0000
        /*0062*/ 	.short	0x0000
        /*0064*/ 	.byte	0x00, 0xf5, 0x21, 0x00


	//----- nvinfo : EIATTR_SPARSE_MMA_MASK
	.align		4
.L_99:
        /*0068*/ 	.byte	0x03, 0x50
        /*006a*/ 	.short	0x0000


	//----- nvinfo : EIATTR_MAXREG_COUNT
	.align		4
        /*006c*/ 	.byte	0x03, 0x1b
        /*006e*/ 	.short	0x00ff


	//----- nvinfo : EIATTR_MERCURY_ISA_VERSION
	.align		4
        /*0070*/ 	.byte	0x03, 0x5f
        /*0072*/ 	.short	0x0101


	//----- nvinfo : EIATTR_VRC_CTA_INIT_COUNT
	.align		4
        /*0074*/ 	.byte	0x02, 0x4a
	.zero		1
	.zero		1


	//----- nvinfo : EIATTR_EXIT_INSTR_OFFSETS
	.align		4
        /*0078*/ 	.byte	0x04, 0x1c
        /*007a*/ 	.short	(.L_101 - .L_100)


	//   ....[0]....
.L_100:
        /*007c*/ 	.word	0x00000070


	//   ....[1]....
        /*0080*/ 	.word	0x00000a80


	//----- nvinfo : EIATTR_CBANK_PARAM_SIZE
	.align		4
.L_101:
        /*0084*/ 	.byte	0x03, 0x19
        /*0086*/ 	.short	0x0028


	//----- nvinfo : EIATTR_PARAM_CBANK
	.align		4
        /*0088*/ 	.byte	0x04, 0x0a
        /*008a*/ 	.short	(.L_103 - .L_102)
	.align		4
.L_102:
        /*008c*/ 	.word	index@(.nv.constant0._Z14kernel_forwardPKfS0_S0_Pfii)
        /*0090*/ 	.short	0x0380
        /*0092*/ 	.short	0x0028


	//----- nvinfo : EIATTR_SW_WAR
	.align		4
.L_103:
        /*0094*/ 	.byte	0x04, 0x36
        /*0096*/ 	.short	(.L_105 - .L_104)
.L_104:
        /*0098*/ 	.word	0x00000008
.L_105:


//--------------------- .nv.callgraph             --------------------------
	.section	.nv.callgraph,"",@"SHT_CUDA_CALLGRAPH"
	.align	4
	.sectionentsize	8
	.align		4
        /*0000*/ 	.word	0x00000000
	.align		4
        /*0004*/ 	.word	0xffffffff
	.align		4
        /*0008*/ 	.word	0x00000000
	.align		4
        /*000c*/ 	.word	0xfffffffe
	.align		4
        /*0010*/ 	.word	0x00000000
	.align		4
        /*0014*/ 	.word	0xfffffffd
	.align		4
        /*0018*/ 	.word	0x00000000
	.align		4
        /*001c*/ 	.word	0xfffffffc


//--------------------- .text._Z13kernel_updatePKfPfS1_iff --------------------------
	.section	.text._Z13kernel_updatePKfPfS1_iff,"ax",@progbits
	.align	128
        .global         _Z13kernel_updatePKfPfS1_iff
        .type           _Z13kernel_updatePKfPfS1_iff,@function
        .size           _Z13kernel_updatePKfPfS1_iff,(.L_x_30 - _Z13kernel_updatePKfPfS1_iff)
        .other          _Z13kernel_updatePKfPfS1_iff,@"STO_CUDA_ENTRY STV_DEFAULT"
_Z13kernel_updatePKfPfS1_iff:
.text._Z13kernel_updatePKfPfS1_iff:
[----:B------:R-:W-:Y:S01]  /*0000*/  LDC R1, c[0x0][0x37c] ;  /* 0x0000df00ff017b82 */ /* 0x000fe20000000800 */
[----:B------:R-:W0:Y:S07]  /*0010*/  S2R R0, SR_TID.X ;  /* 0x0000000000007919 */ /* 0x000e2e0000002100 */
[----:B------:R-:W0:Y:S01]  /*0020*/  S2UR UR4, SR_CTAID.X ;  /* 0x00000000000479c3 */ /* 0x000e220000002500 */
[----:B------:R-:W1:Y:S07]  /*0030*/  LDCU UR5, c[0x0][0x398] ;  /* 0x00007300ff0577ac */ /* 0x000e6e0008000800 */
[----:B------:R-:W0:Y:S02]  /*0040*/  LDC R7, c[0x0][0x360] ;  /* 0x0000d800ff077b82 */ /* 0x000e240000000800 */
[----:B0-----:R-:W-:-:S05]  /*0050*/  IMAD R7, R7, UR4, R0 ;  /* 0x0000000407077c24 */ /* 0x001fca000f8e0200 */
[----:B-1----:R-:W-:-:S13]  /*0060*/  ISETP.GT.AND P0, PT, R7, UR5, PT ;  /* 0x0000000507007c0c */ /* 0x002fda000bf04270 */
[----:B------:R-:W-:Y:S05]  /*0070*/  @P0 EXIT ;  /* 0x000000000000094d */ /* 0x000fea0003800000 */
[----:B------:R-:W-:Y:S01]  /*0080*/  ISETP.GE.AND P0, PT, R7, UR5, PT ;  /* 0x0000000507007c0c */ /* 0x000fe2000bf06270 */
[----:B------:R-:W0:-:S12]  /*0090*/  LDCU.64 UR4, c[0x0][0x358] ;  /* 0x00006b00ff0477ac */ /* 0x000e180008000a00 */
[----:B------:R-:W-:Y:S05]  /*00a0*/  @P0 BRA `(.L_x_0) ;  /* 0x0000000000340947 */ /* 0x000fea0003800000 */
[----:B------:R-:W1:Y:S08]  /*00b0*/  LDC.64 R4, c[0x0][0x380] ;  /* 0x0000e000ff047b82 */ /* 0x000e700000000a00 */
[----:B------:R-:W2:Y:S08]  /*00c0*/  LDC.64 R2, c[0x0][0x388] ;  /* 0x0000e200ff027b82 */ /* 0x000eb00000000a00 */
[----:B------:R-:W3:Y:S01]  /*00d0*/  LDC R9, c[0x0][0x39c] ;  /* 0x0000e700ff097b82 */ /* 0x000ee20000000800 */
[----:B-1----:R-:W-:-:S07]  /*00e0*/  IMAD.WIDE R4, R7, 0x4, R4 ;  /* 0x0000000407047825 */ /* 0x002fce00078e0204 */
[----:B------:R-:W3:Y:S01]  /*00f0*/  LDC R0, c[0x0][0x3a0] ;  /* 0x0000e800ff007b82 */ /* 0x000ee20000000800 */
[----:B0-----:R-:W4:Y:S01]  /*0100*/  LDG.E R4, desc[UR4][R4.64] ;  /* 0x0000000404047981 */ /* 0x001f22000c1e1900 */
[----:B--2---:R-:W-:-:S05]  /*0110*/  IMAD.WIDE R2, R7, 0x4, R2 ;  /* 0x0000000407027825 */ /* 0x004fca00078e0202 */
[----:B------:R-:W2:Y:S01]  /*0120*/  LDG.E R7, desc[UR4][R2.64] ;  /* 0x0000000402077981 */ /* 0x000ea2000c1e1900 */
[----:B---3--:R-:W-:Y:S01]  /*0130*/  FFMA R0, -R9, R0, 1 ;  /* 0x3f80000009007423 */ /* 0x008fe20000000100 */
[----:B----4-:R-:W-:-:S04]  /*0140*/  FMUL R9, R4, R9 ;  /* 0x0000000904097220 */ /* 0x010fc80000400000 */
[----:B--2---:R-:W-:-:S05]  /*0150*/  FFMA R7, R0, R7, -R9 ;  /* 0x0000000700077223 */ /* 0x004fca0000000809 */
[----:B------:R-:W-:Y:S01]  /*0160*/  STG.E desc[UR4][R2.64], R7 ;  /* 0x0000000702007986 */ /* 0x000fe2000c101904 */
[----:B------:R-:W-:Y:S05]  /*0170*/  EXIT ;  /* 0x000000000000794d */ /* 0x000fea0003800000 */
.L_x_0:
[----:B------:R-:W1:Y:S01]  /*0180*/  LDC.64 R4, c[0x0][0x380] ;  /* 0x0000e000ff047b82 */ /* 0x000e620000000a00 */
[----:B------:R-:W2:Y:S07]  /*0190*/  LDCU UR6, c[0x0][0x39c] ;  /* 0x00007380ff0677ac */ /* 0x000eae0008000800 */
[----:B------:R-:W3:Y:S01]  /*01a0*/  LDC.64 R2, c[0x0][0x390] ;  /* 0x0000e400ff027b82 */ /* 0x000ee20000000a00 */
[----:B-1----:R-:W-:-:S06]  /*01b0*/  IMAD.WIDE R4, R7, 0x4, R4 ;  /* 0x0000000407047825 */ /* 0x002fcc00078e0204 */
[----:B0-----:R-:W2:Y:S04]  /*01c0*/  LDG.E R4, desc[UR4][R4.64] ;  /* 0x0000000404047981 */ /* 0x001ea8000c1e1900 */
[----:B---3--:R-:W2:Y:S02]  /*01d0*/  LDG.E R7, desc[UR4][R2.64] ;  /* 0x0000000402077981 */ /* 0x008ea4000c1e1900 */
[----:B--2---:R-:W-:-:S05]  /*01e0*/  FFMA R7, -R4, UR6, R7 ;  /* 0x0000000604077c23 */ /* 0x004fca0008000107 */
[----:B------:R-:W-:Y:S01]  /*01f0*/  STG.E desc[UR4][R2.64], R7 ;  /* 0x0000000702007986 */ /* 0x000fe2000c101904 */
[----:B------:R-:W-:Y:S05]  /*0200*/  EXIT ;  /* 0x000000000000794d */ /* 0x000fea0003800000 */
.L_x_1:
[----:B------:R-:W-:-:S00]  /*0210*/  BRA `(.L_x_1) ;  /* 0xfffffffc00fc7947 */ /* 0x000fc0000383ffff */
[----:B------:R-:W-:-:S00]  /*0220*/  NOP ;  /* 0x0000000000007918 */ /* 0x000fc00000000000 */
        /* <DEDUP_REMOVED lines=13> */
.L_x_30:


//--------------------- .text._Z15kernel_backwardPKfS0_S0_Pfii --------------------------
	.section	.text._Z15kernel_backwardPKfS0_S0_Pfii,"ax",@progbits
	.align	128
        .global         _Z15kernel_backwardPKfS0_S0_Pfii
        .type           _Z15kernel_backwardPKfS0_S0_Pfii,@function
        .size           _Z15kernel_backwardPKfS0_S0_Pfii,(.L_x_29 - _Z15kernel_backwardPKfS0_S0_Pfii)
        .other          _Z15kernel_backwardPKfS0_S0_Pfii,@"STO_CUDA_ENTRY STV_DEFAULT"
_Z15kernel_backwardPKfS0_S0_Pfii:
.text._Z15kernel_backwardPKfS0_S0_Pfii:
[----:B------:R-:W-:Y:S01]  /*0000*/  LDC R1, c[0x0][0x37c] ;  /* 0x0000df00ff017b82 */ /* 0x000fe20000000800 */
[----:B------:R-:W0:Y:S07]  /*0010*/  S2R R0, SR_TID.X ;  /* 0x0000000000007919 */ /* 0x000e2e0000002100 */
[----:B------:R-:W1:Y:S01]  /*0020*/  S2UR UR4, SR_CTAID.X ;  /* 0x00000000000479c3 */ /* 0x000e620000002500 */
[----:B------:R-:W1:Y:S01]  /*0030*/  LDCU UR5, c[0x0][0x360] ;  /* 0x00006c00ff0577ac */ /* 0x000e620008000800 */
[----:B------:R-:W2:Y:S02]  /*0040*/  LDCU UR6, c[0x0][0x3a4] ;  /* 0x00007480ff0677ac */ /* 0x000ea40008000800 */
[----:B--2---:R-:W-:Y:S01]  /*0050*/  MOV R19, UR6 ;  /* 0x0000000600137c02 */ /* 0x004fe20008000f00 */
[----:B-1----:R-:W-:-:S06]  /*0060*/  UIMAD UR4, UR4, UR5, URZ ;  /* 0x00000005040472a4 */ /* 0x002fcc000f8e02ff */
[----:B0-----:R-:W-:-:S04]  /*0070*/  IADD3 R2, PT, PT, R0, UR4, RZ ;  /* 0x0000000400027c10 */ /* 0x001fc8000fffe0ff */
[----:B------:R-:W-:-:S13]  /*0080*/  ISETP.GT.AND P0, PT, R2, R19, PT ;  /* 0x000000130200720c */ /* 0x000fda0003f04270 */
[----:B------:R-:W-:Y:S05]  /*0090*/  @P0 EXIT ;  /* 0x000000000000094d */ /* 0x000fea0003800000 */
[----:B------:R-:W0:Y:S01]  /*00a0*/  LDCU UR5, c[0x0][0x3a0] ;  /* 0x00007400ff0577ac */ /* 0x000e220008000800 */
[----:B------:R-:W-:Y:S01]  /*00b0*/  HFMA2 R22, -RZ, RZ, 0, 0 ;  /* 0x00000000ff167431 */ /* 0x000fe200000001ff */
[----:B------:R-:W1:Y:S01]  /*00c0*/  LDCU.64 UR12, c[0x0][0x358] ;  /* 0x00006b00ff0c77ac */ /* 0x000e620008000a00 */
[----:B0-----:R-:W-:-:S09]  /*00d0*/  UISETP.GE.AND UP0, UPT, UR5, 0x1, UPT ;  /* 0x000000010500788c */ /* 0x001fd2000bf06270 */
[----:B-1----:R-:W-:Y:S05]  /*00e0*/  BRA.U !UP0, `(.L_x_2) ;  /* 0x0000000d08347547 */ /* 0x002fea000b800000 */
[----:B------:R-:W-:Y:S01]  /*00f0*/  UISETP.GE.U32.AND UP1, UPT, UR5, 0x8, UPT ;  /* 0x000000080500788c */ /* 0x000fe2000bf26070 */
[----:B------:R-:W-:Y:S01]  /*0100*/  MOV R22, RZ ;  /* 0x000000ff00167202 */ /* 0x000fe20000000f00 */
[----:B------:R-:W-:Y:S01]  /*0110*/  ULOP3.LUT UR10, UR5, 0x7, URZ, 0xc0, !UPT ;  /* 0x00000007050a7892 */ /* 0x000fe2000f8ec0ff */
[----:B------:R-:W-:-:S03]  /*0120*/  MOV R5, RZ ;  /* 0x000000ff00057202 */ /* 0x000fc60000000f00 */
[----:B------:R-:W-:-:S03]  /*0130*/  UISETP.NE.AND UP0, UPT, UR10, URZ, UPT ;  /* 0x000000ff0a00728c */ /* 0x000fc6000bf05270 */
[----:B------:R-:W-:Y:S08]  /*0140*/  BRA.U !UP1, `(.L_x_3) ;  /* 0x00000005099c7547 */ /* 0x000ff0000b800000 */
[----:B------:R-:W0:Y:S01]  /*0150*/  LDCU.64 UR8, c[0x0][0x388] ;  /* 0x00007100ff0877ac */ /* 0x000e220008000a00 */
[----:B------:R-:W-:Y:S01]  /*0160*/  ISETP.GE.AND P0, PT, R2, R19, PT ;  /* 0x000000130200720c */ /* 0x000fe20003f06270 */
[C-C-:B------:R-:W-:Y:S01]  /*0170*/  IMAD R3, R19.reuse, 0x7, R2.reuse ;  /* 0x0000000713037824 */ /* 0x140fe200078e0202 */
[CC--:B------:R-:W-:Y:S01]  /*0180*/  LEA R8, R19.reuse, R2.reuse, 0x2 ;  /* 0x0000000213087211 */ /* 0x0c0fe200078e10ff */
[----:B------:R-:W1:Y:S01]  /*0190*/  LDCU.64 UR6, c[0x0][0x390] ;  /* 0x00007200ff0677ac */ /* 0x000e620008000a00 */
[C-C-:B------:R-:W-:Y:S01]  /*01a0*/  IMAD R6, R19.reuse, 0x6, R2.reuse ;  /* 0x0000000613067824 */ /* 0x140fe200078e0202 */
[C---:B------:R-:W-:Y:S01]  /*01b0*/  LEA R21, R19.reuse, R2, 0x1 ;  /* 0x0000000213157211 */ /* 0x040fe200078e08ff */
[C-C-:B------:R-:W-:Y:S01]  /*01c0*/  IMAD R7, R19.reuse, 0x5, R2.reuse ;  /* 0x0000000513077824 */ /* 0x140fe200078e0202 */
[----:B------:R-:W-:Y:S01]  /*01d0*/  ULOP3.LUT UR5, UR5, 0x7ffffff8, URZ, 0xc0, !UPT ;  /* 0x7ffffff805057892 */ /* 0x000fe2000f8ec0ff */
[----:B------:R-:W-:Y:S01]  /*01e0*/  IMAD R9, R19, 0x3, R2 ;  /* 0x0000000313097824 */ /* 0x000fe200078e0202 */
[----:B------:R-:W-:-:S02]  /*01f0*/  MOV R22, RZ ;  /* 0x000000ff00167202 */ /* 0x000fc40000000f00 */
[----:B------:R-:W-:Y:S02]  /*0200*/  MOV R4, R2 ;  /* 0x0000000200047202 */ /* 0x000fe40000000f00 */
[----:B------:R-:W-:Y:S02]  /*0210*/  MOV R5, UR5 ;  /* 0x0000000500057c02 */ /* 0x000fe40008000f00 */
[----:B------:R-:W-:Y:S01]  /*0220*/  IADD3 R23, PT, PT, R19, UR4, R0 ;  /* 0x0000000413177c10 */ /* 0x000fe2000fffe000 */
[----:B------:R-:W-:Y:S02]  /*0230*/  UIADD3 UR4, UPT, UPT, -UR5, URZ, URZ ;  /* 0x000000ff05047290 */ /* 0x000fe4000fffe1ff */
[----:B0-----:R-:W-:Y:S02]  /*0240*/  UIADD3 UR8, UP1, UPT, UR8, 0x10, URZ ;  /* 0x0000001008087890 */ /* 0x001fe4000ff3e0ff */
[----:B-1----:R-:W-:Y:S02]  /*0250*/  UIADD3 UR6, UP2, UPT, UR6, 0x10, URZ ;  /* 0x0000001006067890 */ /* 0x002fe4000ff5e0ff */
[----:B------:R-:W-:-:S02]  /*0260*/  UIADD3.X UR9, UPT, UPT, URZ, UR9, URZ, UP1, !UPT ;  /* 0x00000009ff097290 */ /* 0x000fc40008ffe4ff */
[----:B------:R-:W-:Y:S01]  /*0270*/  MOV R10, UR8 ;  /* 0x00000008000a7c02 */ /* 0x000fe20008000f00 */
[----:B------:R-:W-:Y:S01]  /*0280*/  UIADD3.X UR7, UPT, UPT, URZ, UR7, URZ, UP2, !UPT ;  /* 0x00000007ff077290 */ /* 0x000fe200097fe4ff */
[----:B------:R-:W-:Y:S02]  /*0290*/  IMAD.U32 R12, RZ, RZ, UR6 ;  /* 0x00000006ff0c7e24 */ /* 0x000fe4000f8e00ff */
[----:B------:R-:W-:-:S03]  /*02a0*/  MOV R11, UR9 ;  /* 0x00000009000b7c02 */ /* 0x000fc60008000f00 */
[----:B------:R-:W-:-:S07]  /*02b0*/  MOV R13, UR7 ;  /* 0x00000007000d7c02 */ /* 0x000fce0008000f00 */
.L_x_4:
[----:B------:R-:W2:Y:S01]  /*02c0*/  LDG.E R20, desc[UR12][R10.64+-0x10] ;  /* 0xfffff00c0a147981 */ /* 0x000ea2000c1e1900 */
[----:B------:R-:W0:Y:S03]  /*02d0*/  @!P0 LDC.64 R14, c[0x0][0x380] ;  /* 0x0000e000ff0e8b82 */ /* 0x000e260000000a00 */
[----:B------:R-:W2:Y:S04]  /*02e0*/  LDG.E R25, desc[UR12][R12.64+-0x10] ;  /* 0xfffff00c0c197981 */ /* 0x000ea8000c1e1900 */
[----:B------:R-:W3:Y:S01]  /*02f0*/  LDG.E R0, desc[UR12][R10.64+-0xc] ;  /* 0xfffff40c0a007981 */ /* 0x000ee2000c1e1900 */
[----:B------:R-:W1:Y:S03]  /*0300*/  @!P0 LDC.64 R18, c[0x0][0x380] ;  /* 0x0000e000ff128b82 */ /* 0x000e660000000a00 */
[----:B------:R-:W3:Y:S05]  /*0310*/  LDG.E R27, desc[UR12][R12.64+-0xc] ;  /* 0xfffff40c0c1b7981 */ /* 0x000eea000c1e1900 */
[----:B------:R-:W4:Y:S01]  /*0320*/  @!P0 LDC.64 R16, c[0x0][0x380] ;  /* 0x0000e000ff108b82 */ /* 0x000f220000000a00 */
[----:B0-----:R-:W-:-:S07]  /*0330*/  @!P0 IMAD.WIDE R28, R4, 0x4, R14 ;  /* 0x00000004041c8825 */ /* 0x001fce00078e020e */
[----:B------:R-:W0:Y:S01]  /*0340*/  @!P0 LDC.64 R14, c[0x0][0x380] ;  /* 0x0000e000ff0e8b82 */ /* 0x000e220000000a00 */
[----:B------:R-:W5:Y:S01]  /*0350*/  @!P0 LDG.E R24, desc[UR12][R28.64] ;  /* 0x0000000c1c188981 */ /* 0x000f62000c1e1900 */
[----:B-1----:R-:W-:-:S06]  /*0360*/  @!P0 IMAD.WIDE R18, R23, 0x4, R18 ;  /* 0x0000000417128825 */ /* 0x002fcc00078e0212 */
[----:B------:R-:W5:Y:S01]  /*0370*/  @!P0 LDG.E R18, desc[UR12][R18.64] ;  /* 0x0000000c12128981 */ /* 0x000f62000c1e1900 */
[----:B----4-:R-:W-:-:S03]  /*0380*/  @!P0 IMAD.WIDE R16, R21, 0x4, R16 ;  /* 0x0000000415108825 */ /* 0x010fc600078e0210 */
[----:B------:R-:W4:Y:S04]  /*0390*/  LDG.E R28, desc[UR12][R10.64+-0x8] ;  /* 0xfffff80c0a1c7981 */ /* 0x000f28000c1e1900 */
[----:B------:R3:W4:Y:S01]  /*03a0*/  @!P0 LDG.E R16, desc[UR12][R16.64] ;  /* 0x0000000c10108981 */ /* 0x000722000c1e1900 */
[----:B0-----:R-:W-:-:S03]  /*03b0*/  @!P0 IMAD.WIDE R14, R9, 0x4, R14 ;  /* 0x00000004090e8825 */ /* 0x001fc600078e020e */
[----:B------:R-:W4:Y:S04]  /*03c0*/  LDG.E R29, desc[UR12][R12.64+-0x4] ;  /* 0xfffffc0c0c1d7981 */ /* 0x000f28000c1e1900 */
[----:B------:R0:W4:Y:S04]  /*03d0*/  @!P0 LDG.E R26, desc[UR12][R14.64] ;  /* 0x0000000c0e1a8981 */ /* 0x000128000c1e1900 */
[----:B------:R-:W4:Y:S01]  /*03e0*/  LDG.E R15, desc[UR12][R12.64+-0x8] ;  /* 0xfffff80c0c0f7981 */ /* 0x000f22000c1e1900 */
[----:B--2---:R-:W-:-:S03]  /*03f0*/  FADD R25, R20, -R25 ;  /* 0x8000001914197221 */ /* 0x004fc60000000000 */
[----:B------:R-:W2:Y:S01]  /*0400*/  LDG.E R20, desc[UR12][R10.64+-0x4] ;  /* 0xfffffc0c0a147981 */ /* 0x000ea2000c1e1900 */
[----:B---3--:R-:W-:-:S03]  /*0410*/  FADD R17, R0, -R27 ;  /* 0x8000001b00117221 */ /* 0x008fc60000000000 */
[----:B------:R-:W3:Y:S04]  /*0420*/  LDG.E R0, desc[UR12][R10.64] ;  /* 0x0000000c0a007981 */ /* 0x000ee8000c1e1900 */
[----:B------:R-:W3:Y:S01]  /*0430*/  LDG.E R27, desc[UR12][R12.64] ;  /* 0x0000000c0c1b7981 */ /* 0x000ee2000c1e1900 */
[----:B-----5:R-:W-:-:S04]  /*0440*/  @!P0 FMUL R25, R25, R24 ;  /* 0x0000001819198220 */ /* 0x020fc80000400000 */
[----:B------:R-:W-:Y:S02]  /*0450*/  FADD R22, R25, R22 ;  /* 0x0000001619167221 */ /* 0x000fe40000000000 */
[----:B------:R-:W1:Y:S01]  /*0460*/  @!P0 LDC.64 R24, c[0x0][0x380] ;  /* 0x0000e000ff188b82 */ /* 0x000e620000000a00 */
[----:B------:R-:W-:-:S07]  /*0470*/  @!P0 FMUL R17, R17, R18 ;  /* 0x0000001211118220 */ /* 0x000fce0000400000 */
[----:B------:R-:W5:Y:S01]  /*0480*/  @!P0 LDC.64 R18, c[0x0][0x380] ;  /* 0x0000e000ff128b82 */ /* 0x000f620000000a00 */
[----:B------:R-:W-:Y:S02]  /*0490*/  FADD R17, R22, R17 ;  /* 0x0000001116117221 */ /* 0x000fe40000000000 */
[----:B------:R-:W3:Y:S01]  /*04a0*/  LDG.E R22, desc[UR12][R10.64+0x4] ;  /* 0x0000040c0a167981 */ /* 0x000ee2000c1e1900 */
[----:B----4-:R-:W-:-:S04]  /*04b0*/  FADD R28, R28, -R15 ;  /* 0x8000000f1c1c7221 */ /* 0x010fc80000000000 */
[----:B0-----:R-:W0:Y:S01]  /*04c0*/  @!P0 LDC.64 R14, c[0x0][0x380] ;  /* 0x0000e000ff0e8b82 */ /* 0x001e220000000a00 */
[----:B------:R-:W-:Y:S01]  /*04d0*/  @!P0 FMUL R28, R28, R16 ;  /* 0x000000101c1c8220 */ /* 0x000fe20000400000 */
[----:B-1----:R-:W-:-:S04]  /*04e0*/  @!P0 IMAD.WIDE R24, R8, 0x4, R24 ;  /* 0x0000000408188825 */ /* 0x002fc800078e0218 */
[----:B-----5:R-:W-:Y:S02]  /*04f0*/  @!P0 IMAD.WIDE R18, R7, 0x4, R18 ;  /* 0x0000000407128825 */ /* 0x020fe400078e0212 */
[----:B------:R-:W4:Y:S04]  /*0500*/  @!P0 LDG.E R24, desc[UR12][R24.64] ;  /* 0x0000000c18188981 */ /* 0x000f28000c1e1900 */
[----:B------:R1:W5:Y:S04]  /*0510*/  @!P0 LDG.E R18, desc[UR12][R18.64] ;  /* 0x0000000c12128981 */ /* 0x000368000c1e1900 */
[----:B------:R-:W5:Y:S01]  /*0520*/  LDG.E R25, desc[UR12][R12.64+0xc] ;  /* 0x00000c0c0c197981 */ /* 0x000f62000c1e1900 */
[----:B-1----:R-:W1:Y:S01]  /*0530*/  LDC R19, c[0x0][0x3a4] ;  /* 0x0000e900ff137b82 */ /* 0x002e620000000800 */
[----:B0-----:R-:W-:-:S06]  /*0540*/  @!P0 IMAD.WIDE R14, R6, 0x4, R14 ;  /* 0x00000004060e8825 */ /* 0x001fcc00078e020e */
[----:B------:R-:W5:Y:S01]  /*0550*/  @!P0 LDG.E R14, desc[UR12][R14.64] ;  /* 0x0000000c0e0e8981 */ /* 0x000f62000c1e1900 */
[----:B--2---:R-:W-:Y:S01]  /*0560*/  FADD R29, R20, -R29 ;  /* 0x8000001d141d7221 */ /* 0x004fe20000000000 */
[----:B------:R-:W-:Y:S02]  /*0570*/  FADD R20, R17, R28 ;  /* 0x0000001c11147221 */ /* 0x000fe40000000000 */
[----:B------:R-:W0:Y:S01]  /*0580*/  @!P0 LDC.64 R16, c[0x0][0x380] ;  /* 0x0000e000ff108b82 */ /* 0x000e220000000a00 */
[----:B------:R-:W-:Y:S01]  /*0590*/  @!P0 FMUL R29, R29, R26 ;  /* 0x0000001a1d1d8220 */ /* 0x000fe20000400000 */
[----:B------:R-:W2:Y:S03]  /*05a0*/  LDG.E R28, desc[UR12][R12.64+0x8] ;  /* 0x0000080c0c1c7981 */ /* 0x000ea6000c1e1900 */
[----:B------:R-:W-:Y:S01]  /*05b0*/  FADD R20, R20, R29 ;  /* 0x0000001d14147221 */ /* 0x000fe20000000000 */
[----:B------:R-:W2:Y:S04]  /*05c0*/  LDG.E R26, desc[UR12][R10.64+0x8] ;  /* 0x0000080c0a1a7981 */ /* 0x000ea8000c1e1900 */
[----:B------:R-:W5:Y:S01]  /*05d0*/  LDG.E R29, desc[UR12][R12.64+0x4] ;  /* 0x0000040c0c1d7981 */ /* 0x000f62000c1e1900 */
[----:B---3--:R-:W-:-:S03]  /*05e0*/  FADD R27, R0, -R27 ;  /* 0x8000001b001b7221 */ /* 0x008fc60000000000 */
[----:B------:R3:W5:Y:S01]  /*05f0*/  LDG.E R0, desc[UR12][R10.64+0xc] ;  /* 0x00000c0c0a007981 */ /* 0x000762000c1e1900 */
[----:B0-----:R-:W-:-:S06]  /*0600*/  @!P0 IMAD.WIDE R16, R3, 0x4, R16 ;  /* 0x0000000403108825 */ /* 0x001fcc00078e0210 */
[----:B------:R-:W5:Y:S01]  /*0610*/  @!P0 LDG.E R16, desc[UR12][R16.64] ;  /* 0x0000000c10108981 */ /* 0x000f62000c1e1900 */
[----:B------:R-:W-:-:S04]  /*0620*/  UIADD3 UR4, UPT, UPT, UR4, 0x8, URZ ;  /* 0x0000000804047890 */ /* 0x000fc8000fffe0ff */
[----:B------:R-:W-:Y:S01]  /*0630*/  UISETP.NE.AND UP1, UPT, UR4, URZ, UPT ;  /* 0x000000ff0400728c */ /* 0x000fe2000bf25270 */
[----:B---3--:R-:W-:Y:S02]  /*0640*/  IADD3 R10, P1, PT, R10, 0x20, RZ ;  /* 0x000000200a0a7810 */ /* 0x008fe40007f3e0ff */
[----:B------:R-:W-:Y:S01]  /*0650*/  IADD3 R12, P2, PT, R12, 0x20, RZ ;  /* 0x000000200c0c7810 */ /* 0x000fe20007f5e0ff */
[C---:B-1----:R-:W-:Y:S01]  /*0660*/  IMAD R9, R19.reuse, 0x8, R9 ;  /* 0x0000000813097824 */ /* 0x042fe200078e0209 */
[----:B------:R-:W-:Y:S02]  /*0670*/  IADD3.X R11, PT, PT, RZ, R11, RZ, P1, !PT ;  /* 0x0000000bff0b7210 */ /* 0x000fe40000ffe4ff */
[----:B------:R-:W-:Y:S02]  /*0680*/  IADD3.X R13, PT, PT, RZ, R13, RZ, P2, !PT ;  /* 0x0000000dff0d7210 */ /* 0x000fe400017fe4ff */
[C---:B------:R-:W-:Y:S02]  /*0690*/  LEA R3, R19.reuse, R3, 0x3 ;  /* 0x0000000313037211 */ /* 0x040fe400078e18ff */
[----:B------:R-:W-:-:S02]  /*06a0*/  LEA R6, R19, R6, 0x3 ;  /* 0x0000000613067211 */ /* 0x000fc400078e18ff */
[C---:B------:R-:W-:Y:S02]  /*06b0*/  LEA R7, R19.reuse, R7, 0x3 ;  /* 0x0000000713077211 */ /* 0x040fe400078e18ff */
[C---:B------:R-:W-:Y:S02]  /*06c0*/  LEA R8, R19.reuse, R8, 0x3 ;  /* 0x0000000813087211 */ /* 0x040fe400078e18ff */
[----:B------:R-:W-:Y:S01]  /*06d0*/  LEA R21, R19, R21, 0x3 ;  /* 0x0000001513157211 */ /* 0x000fe200078e18ff */
[----:B----4-:R-:W-:-:S04]  /*06e0*/  @!P0 FMUL R27, R27, R24 ;  /* 0x000000181b1b8220 */ /* 0x010fc80000400000 */
[----:B------:R-:W-:Y:S01]  /*06f0*/  FADD R20, R20, R27 ;  /* 0x0000001b14147221 */ /* 0x000fe20000000000 */
[C---:B------:R-:W-:Y:S02]  /*0700*/  LEA R23, R19.reuse, R23, 0x3 ;  /* 0x0000001713177211 */ /* 0x040fe400078e18ff */
[----:B------:R-:W-:Y:S01]  /*0710*/  LEA R4, R19, R4, 0x3 ;  /* 0x0000000413047211 */ /* 0x000fe200078e18ff */
[----:B--2---:R-:W-:Y:S01]  /*0720*/  FADD R15, R26, -R28 ;  /* 0x8000001c1a0f7221 */ /* 0x004fe20000000000 */
[----:B-----5:R-:W-:-:S04]  /*0730*/  FADD R29, R22, -R29 ;  /* 0x8000001d161d7221 */ /* 0x020fc80000000000 */
[----:B------:R-:W-:Y:S01]  /*0740*/  @!P0 FMUL R29, R29, R18 ;  /* 0x000000121d1d8220 */ /* 0x000fe20000400000 */
[----:B------:R-:W-:Y:S01]  /*0750*/  @!P0 FMUL R15, R15, R14 ;  /* 0x0000000e0f0f8220 */ /* 0x000fe20000400000 */
[----:B------:R-:W-:Y:S02]  /*0760*/  FADD R25, R0, -R25 ;  /* 0x8000001900197221 */ /* 0x000fe40000000000 */
[----:B------:R-:W-:-:S04]  /*0770*/  FADD R20, R20, R29 ;  /* 0x0000001d14147221 */ /* 0x000fc80000000000 */
[----:B------:R-:W-:Y:S01]  /*0780*/  FADD R20, R20, R15 ;  /* 0x0000000f14147221 */ /* 0x000fe20000000000 */
[----:B------:R-:W-:-:S04]  /*0790*/  @!P0 FMUL R25, R25, R16 ;  /* 0x0000001019198220 */ /* 0x000fc80000400000 */
[----:B------:R-:W-:Y:S01]  /*07a0*/  FADD R22, R20, R25 ;  /* 0x0000001914167221 */ /* 0x000fe20000000000 */
[----:B------:R-:W-:Y:S06]  /*07b0*/  BRA.U UP1, `(.L_x_4) ;  /* 0xfffffff901c07547 */ /* 0x000fec000b83ffff */
.L_x_3:
[----:B------:R-:W-:Y:S05]  /*07c0*/  BRA.U !UP0, `(.L_x_2) ;  /* 0x00000005087c7547 */ /* 0x000fea000b800000 */
[----:B------:R-:W0:Y:S01]  /*07d0*/  LDCU UR4, c[0x0][0x3a0] ;  /* 0x00007400ff0477ac */ /* 0x000e220008000800 */
[----:B------:R-:W-:Y:S02]  /*07e0*/  UISETP.GE.U32.AND UP0, UPT, UR10, 0x4, UPT ;  /* 0x000000040a00788c */ /* 0x000fe4000bf06070 */
[----:B0-----:R-:W-:-:S04]  /*07f0*/  ULOP3.LUT UR5, UR4, 0x3, URZ, 0xc0, !UPT ;  /* 0x0000000304057892 */ /* 0x001fc8000f8ec0ff */
[----:B------:R-:W-:-:S03]  /*0800*/  UISETP.NE.AND UP1, UPT, UR5, URZ, UPT ;  /* 0x000000ff0500728c */ /* 0x000fc6000bf25270 */
[----:B------:R-:W-:Y:S08]  /*0810*/  BRA.U !UP0, `(.L_x_5) ;  /* 0x0000000108b47547 */ /* 0x000ff0000b800000 */
[-C--:B------:R-:W-:Y:S01]  /*0820*/  ISETP.GE.AND P0, PT, R2, R19.reuse, PT ;  /* 0x000000130200720c */ /* 0x080fe20003f06270 */
[----:B------:R-:W0:Y:S08]  /*0830*/  LDC.64 R10, c[0x0][0x388] ;  /* 0x0000e200ff0a7b82 */ /* 0x000e300000000a00 */
[----:B------:R-:W1:Y:S04]  /*0840*/  LDC.64 R6, c[0x0][0x390] ;  /* 0x0000e400ff067b82 */ /* 0x000e680000000a00 */
[----:B------:R-:W-:-:S02]  /*0850*/  @!P0 IMAD R17, R5, R19, R19 ;  /* 0x0000001305118224 */ /* 0x000fc400078e0213 */
[C---:B------:R-:W-:Y:S02]  /*0860*/  @!P0 IMAD R3, R5.reuse, R19, R2 ;  /* 0x0000001305038224 */ /* 0x040fe400078e0202 */
[----:B------:R-:W2:Y:S01]  /*0870*/  @!P0 LDC.64 R20, c[0x0][0x380] ;  /* 0x0000e000ff148b82 */ /* 0x000ea20000000a00 */
[----:B------:R-:W-:Y:S02]  /*0880*/  @!P0 IADD3 R16, PT, PT, R5, 0x2, RZ ;  /* 0x0000000205108810 */ /* 0x000fe40007ffe0ff */
[----:B------:R-:W-:-:S05]  /*0890*/  @!P0 IADD3 R17, PT, PT, R2, R17, RZ ;  /* 0x0000001102118210 */ /* 0x000fca0007ffe0ff */
[----:B------:R-:W3:Y:S01]  /*08a0*/  @!P0 LDC.64 R14, c[0x0][0x380] ;  /* 0x0000e000ff0e8b82 */ /* 0x000ee20000000a00 */
[----:B0-----:R-:W-:-:S07]  /*08b0*/  IMAD.WIDE.U32 R10, R5, 0x4, R10 ;  /* 0x00000004050a7825 */ /* 0x001fce00078e000a */
[----:B------:R-:W0:Y:S01]  /*08c0*/  @!P0 LDC.64 R12, c[0x0][0x380] ;  /* 0x0000e000ff0c8b82 */ /* 0x000e220000000a00 */
[----:B-1----:R-:W-:-:S07]  /*08d0*/  IMAD.WIDE.U32 R6, R5, 0x4, R6 ;  /* 0x0000000405067825 */ /* 0x002fce00078e0006 */
[----:B------:R-:W1:Y:S01]  /*08e0*/  @!P0 LDC.64 R8, c[0x0][0x380] ;  /* 0x0000e000ff088b82 */ /* 0x000e620000000a00 */
[----:B--2---:R-:W-:Y:S01]  /*08f0*/  @!P0 IMAD.WIDE R20, R3, 0x4, R20 ;  /* 0x0000000403148825 */ /* 0x004fe200078e0214 */
[----:B------:R-:W2:Y:S01]  /*0900*/  LDG.E R4, desc[UR12][R6.64] ;  /* 0x0000000c06047981 */ /* 0x000ea2000c1e1900 */
[----:B------:R-:W-:Y:S02]  /*0910*/  @!P0 IADD3 R18, PT, PT, R5, 0x3, RZ ;  /* 0x0000000305128810 */ /* 0x000fe40007ffe0ff */
[----:B------:R-:W-:Y:S01]  /*0920*/  @!P0 IMAD R23, R16, R19, R2 ;  /* 0x0000001310178224 */ /* 0x000fe200078e0202 */
[----:B------:R-:W2:Y:S01]  /*0930*/  LDG.E R3, desc[UR12][R10.64] ;  /* 0x0000000c0a037981 */ /* 0x000ea2000c1e1900 */
[----:B---3--:R-:W-:-:S03]  /*0940*/  @!P0 IMAD.WIDE R14, R17, 0x4, R14 ;  /* 0x00000004110e8825 */ /* 0x008fc600078e020e */
[----:B------:R-:W3:Y:S04]  /*0950*/  @!P0 LDG.E R0, desc[UR12][R20.64] ;  /* 0x0000000c14008981 */ /* 0x000ee8000c1e1900 */
[----:B------:R-:W4:Y:S01]  /*0960*/  LDG.E R16, desc[UR12][R10.64+0x4] ;  /* 0x0000040c0a107981 */ /* 0x000f22000c1e1900 */
[----:B0-----:R-:W-:-:S03]  /*0970*/  @!P0 IMAD.WIDE R12, R23, 0x4, R12 ;  /* 0x00000004170c8825 */ /* 0x001fc600078e020c */
[----:B------:R-:W4:Y:S01]  /*0980*/  LDG.E R17, desc[UR12][R6.64+0x4] ;  /* 0x0000040c06117981 */ /* 0x000f22000c1e1900 */
[----:B------:R-:W-:-:S03]  /*0990*/  @!P0 IMAD R23, R18, R19, R2 ;  /* 0x0000001312178224 */ /* 0x000fc600078e0202 */
[----:B------:R-:W5:Y:S01]  /*09a0*/  @!P0 LDG.E R14, desc[UR12][R14.64] ;  /* 0x0000000c0e0e8981 */ /* 0x000f62000c1e1900 */
[----:B-1----:R-:W-:-:S03]  /*09b0*/  @!P0 IMAD.WIDE R8, R23, 0x4, R8 ;  /* 0x0000000417088825 */ /* 0x002fc600078e0208 */
[----:B------:R-:W5:Y:S04]  /*09c0*/  LDG.E R18, desc[UR12][R10.64+0x8] ;  /* 0x0000080c0a127981 */ /* 0x000f68000c1e1900 */
[----:B------:R-:W5:Y:S04]  /*09d0*/  LDG.E R21, desc[UR12][R6.64+0x8] ;  /* 0x0000080c06157981 */ /* 0x000f68000c1e1900 */
[----:B------:R-:W5:Y:S04]  /*09e0*/  LDG.E R20, desc[UR12][R10.64+0xc] ;  /* 0x00000c0c0a147981 */ /* 0x000f68000c1e1900 */
[----:B------:R-:W5:Y:S04]  /*09f0*/  LDG.E R23, desc[UR12][R6.64+0xc] ;  /* 0x00000c0c06177981 */ /* 0x000f68000c1e1900 */
[----:B------:R-:W5:Y:S04]  /*0a00*/  @!P0 LDG.E R13, desc[UR12][R12.64] ;  /* 0x0000000c0c0d8981 */ /* 0x000f68000c1e1900 */
[----:B------:R-:W5:Y:S01]  /*0a10*/  @!P0 LDG.E R9, desc[UR12][R8.64] ;  /* 0x0000000c08098981 */ /* 0x000f62000c1e1900 */
[----:B------:R-:W-:Y:S01]  /*0a20*/  IADD3 R5, PT, PT, R5, 0x4, RZ ;  /* 0x0000000405057810 */ /* 0x000fe20007ffe0ff */
[----:B--2---:R-:W-:-:S04]  /*0a30*/  FADD R3, R3, -R4 ;  /* 0x8000000403037221 */ /* 0x004fc80000000000 */
[----:B---3--:R-:W-:-:S04]  /*0a40*/  @!P0 FMUL R3, R3, R0 ;  /* 0x0000000003038220 */ /* 0x008fc80000400000 */
[----:B------:R-:W-:Y:S01]  /*0a50*/  FADD R22, R22, R3 ;  /* 0x0000000316167221 */ /* 0x000fe20000000000 */
[----:B----4-:R-:W-:-:S04]  /*0a60*/  FADD R17, R16, -R17 ;  /* 0x8000001110117221 */ /* 0x010fc80000000000 */
[----:B-----5:R-:W-:-:S04]  /*0a70*/  @!P0 FMUL R17, R17, R14 ;  /* 0x0000000e11118220 */ /* 0x020fc80000400000 */
[----:B------:R-:W-:Y:S01]  /*0a80*/  FADD R17, R22, R17 ;  /* 0x0000001116117221 */ /* 0x000fe20000000000 */
[----:B------:R-:W-:Y:S01]  /*0a90*/  FADD R18, R18, -R21 ;  /* 0x8000001512127221 */ /* 0x000fe20000000000 */
[----:B------:R-:W-:-:S03]  /*0aa0*/  FADD R20, R20, -R23 ;  /* 0x8000001714147221 */ /* 0x000fc60000000000 */
[----:B------:R-:W-:Y:S01]  /*0ab0*/  @!P0 FMUL R18, R18, R13 ;  /* 0x0000000d12128220 */ /* 0x000fe20000400000 */
[----:B------:R-:W-:-:S03]  /*0ac0*/  @!P0 FMUL R20, R20, R9 ;  /* 0x0000000914148220 */ /* 0x000fc60000400000 */
[----:B------:R-:W-:-:S04]  /*0ad0*/  FADD R17, R17, R18 ;  /* 0x0000001211117221 */ /* 0x000fc80000000000 */
[----:B------:R-:W-:-:S07]  /*0ae0*/  FADD R22, R17, R20 ;  /* 0x0000001411167221 */ /* 0x000fce0000000000 */
.L_x_5:
[----:B------:R-:W-:Y:S05]  /*0af0*/  BRA.U !UP1, `(.L_x_2) ;  /* 0x0000000109b07547 */ /* 0x000fea000b800000 */
[----:B------:R-:W-:Y:S02]  /*0b00*/  UISETP.NE.AND UP0, UPT, UR5, 0x1, UPT ;  /* 0x000000010500788c */ /* 0x000fe4000bf05270 */
[----:B------:R-:W-:-:S04]  /*0b10*/  ULOP3.LUT UR4, UR4, 0x1, URZ, 0xc0, !UPT ;  /* 0x0000000104047892 */ /* 0x000fc8000f8ec0ff */
[----:B------:R-:W-:-:S03]  /*0b20*/  UISETP.NE.U32.AND UP1, UPT, UR4, 0x1, UPT ;  /* 0x000000010400788c */ /* 0x000fc6000bf25070 */
[----:B------:R-:W-:Y:S08]  /*0b30*/  BRA.U !UP0, `(.L_x_6) ;  /* 0x0000000108647547 */ /* 0x000ff0000b800000 */
[-C--:B------:R-:W-:Y:S01]  /*0b40*/  ISETP.GE.AND P0, PT, R2, R19.reuse, PT ;  /* 0x000000130200720c */ /* 0x080fe20003f06270 */
[----:B------:R-:W0:Y:S08]  /*0b50*/  LDC.64 R8, c[0x0][0x388] ;  /* 0x0000e200ff087b82 */ /* 0x000e300000000a00 */
[----:B------:R-:W1:Y:S04]  /*0b60*/  LDC.64 R6, c[0x0][0x390] ;  /* 0x0000e400ff067b82 */ /* 0x000e680000000a00 */
[----:B------:R-:W-:-:S02]  /*0b70*/  @!P0 IMAD R15, R5, R19, R19 ;  /* 0x00000013050f8224 */ /* 0x000fc400078e0213 */
[----:B------:R-:W-:Y:S02]  /*0b80*/  @!P0 IMAD R3, R5, R19, R2 ;  /* 0x0000001305038224 */ /* 0x000fe400078e0202 */
[----:B------:R-:W2:Y:S01]  /*0b90*/  @!P0 LDC.64 R12, c[0x0][0x380] ;  /* 0x0000e000ff0c8b82 */ /* 0x000ea20000000a00 */
[----:B------:R-:W-:-:S07]  /*0ba0*/  @!P0 IADD3 R15, PT, PT, R2, R15, RZ ;  /* 0x0000000f020f8210 */ /* 0x000fce0007ffe0ff */
[----:B------:R-:W3:Y:S01]  /*0bb0*/  @!P0 LDC.64 R10, c[0x0][0x380] ;  /* 0x0000e000ff0a8b82 */ /* 0x000ee20000000a00 */
[----:B0-----:R-:W-:-:S05]  /*0bc0*/  IMAD.WIDE.U32 R8, R5, 0x4, R8 ;  /* 0x0000000405087825 */ /* 0x001fca00078e0008 */
[----:B------:R-:W4:Y:S01]  /*0bd0*/  LDG.E R0, desc[UR12][R8.64] ;  /* 0x0000000c08007981 */ /* 0x000f22000c1e1900 */
[----:B-1----:R-:W-:-:S03]  /*0be0*/  IMAD.WIDE.U32 R6, R5, 0x4, R6 ;  /* 0x0000000405067825 */ /* 0x002fc600078e0006 */
[----:B------:R-:W5:Y:S01]  /*0bf0*/  LDG.E R4, desc[UR12][R8.64+0x4] ;  /* 0x0000040c08047981 */ /* 0x000f62000c1e1900 */
[----:B--2---:R-:W-:-:S03]  /*0c00*/  @!P0 IMAD.WIDE R12, R3, 0x4, R12 ;  /* 0x00000004030c8825 */ /* 0x004fc600078e020c */
[----:B------:R-:W4:Y:S04]  /*0c10*/  LDG.E R3, desc[UR12][R6.64] ;  /* 0x0000000c06037981 */ /* 0x000f28000c1e1900 */
[----:B------:R-:W2:Y:S01]  /*0c20*/  @!P0 LDG.E R12, desc[UR12][R12.64] ;  /* 0x0000000c0c0c8981 */ /* 0x000ea2000c1e1900 */
[----:B---3--:R-:W-:-:S03]  /*0c30*/  @!P0 IMAD.WIDE R10, R15, 0x4, R10 ;  /* 0x000000040f0a8825 */ /* 0x008fc600078e020a */
[----:B------:R-:W5:Y:S04]  /*0c40*/  LDG.E R15, desc[UR12][R6.64+0x4] ;  /* 0x0000040c060f7981 */ /* 0x000f68000c1e1900 */
[----:B------:R-:W3:Y:S01]  /*0c50*/  @!P0 LDG.E R11, desc[UR12][R10.64] ;  /* 0x0000000c0a0b8981 */ /* 0x000ee2000c1e1900 */
[----:B------:R-:W-:Y:S02]  /*0c60*/  VIADD R5, R5, 0x2 ;  /* 0x0000000205057836 */ /* 0x000fe40000000000 */
[----:B----4-:R-:W-:-:S04]  /*0c70*/  FADD R3, R0, -R3 ;  /* 0x8000000300037221 */ /* 0x010fc80000000000 */
[----:B--2---:R-:W-:Y:S01]  /*0c80*/  @!P0 FMUL R3, R12, R3 ;  /* 0x000000030c038220 */ /* 0x004fe20000400000 */
[----:B-----5:R-:W-:-:S03]  /*0c90*/  FADD R4, R4, -R15 ;  /* 0x8000000f04047221 */ /* 0x020fc60000000000 */
[----:B------:R-:W-:Y:S01]  /*0ca0*/  FADD R3, R22, R3 ;  /* 0x0000000316037221 */ /* 0x000fe20000000000 */
[----:B---3--:R-:W-:-:S04]  /*0cb0*/  @!P0 FMUL R4, R11, R4 ;  /* 0x000000040b048220 */ /* 0x008fc80000400000 */
[----:B------:R-:W-:-:S07]  /*0cc0*/  FADD R22, R3, R4 ;  /* 0x0000000403167221 */ /* 0x000fce0000000000 */
.L_x_6:
[----:B------:R-:W-:Y:S05]  /*0cd0*/  BRA.U UP1, `(.L_x_2) ;  /* 0x0000000101387547 */ /* 0x000fea000b800000 */
[-C--:B------:R-:W-:Y:S01]  /*0ce0*/  ISETP.GE.AND P0, PT, R2, R19.reuse, PT ;  /* 0x000000130200720c */ /* 0x080fe20003f06270 */
[----:B------:R-:W0:Y:S08]  /*0cf0*/  LDC.64 R6, c[0x0][0x388] ;  /* 0x0000e200ff067b82 */ /* 0x000e300000000a00 */
[----:B------:R-:W1:Y:S04]  /*0d00*/  LDC.64 R8, c[0x0][0x390] ;  /* 0x0000e400ff087b82 */ /* 0x000e680000000a00 */
[----:B------:R-:W-:-:S04]  /*0d10*/  @!P0 IMAD R19, R5, R19, R2 ;  /* 0x0000001305138224 */ /* 0x000fc800078e0202 */
[----:B------:R-:W2:Y:S01]  /*0d20*/  @!P0 LDC.64 R10, c[0x0][0x380] ;  /* 0x0000e000ff0a8b82 */ /* 0x000ea20000000a00 */
[----:B0-----:R-:W-:-:S06]  /*0d30*/  IMAD.WIDE.U32 R6, R5, 0x4, R6 ;  /* 0x0000000405067825 */ /* 0x001fcc00078e0006 */
[----:B------:R-:W3:Y:S01]  /*0d40*/  LDG.E R6, desc[UR12][R6.64] ;  /* 0x0000000c06067981 */ /* 0x000ee2000c1e1900 */
[----:B-1----:R-:W-:-:S06]  /*0d50*/  IMAD.WIDE.U32 R4, R5, 0x4, R8 ;  /* 0x0000000405047825 */ /* 0x002fcc00078e0008 */
[----:B------:R-:W3:Y:S01]  /*0d60*/  LDG.E R5, desc[UR12][R4.64] ;  /* 0x0000000c04057981 */ /* 0x000ee2000c1e1900 */
[----:B--2---:R-:W-:-:S06]  /*0d70*/  @!P0 IMAD.WIDE R8, R19, 0x4, R10 ;  /* 0x0000000413088825 */ /* 0x004fcc00078e020a */
[----:B------:R-:W2:Y:S01]  /*0d80*/  @!P0 LDG.E R8, desc[UR12][R8.64] ;  /* 0x0000000c08088981 */ /* 0x000ea2000c1e1900 */
[----:B---3--:R-:W-:-:S04]  /*0d90*/  FADD R3, R6, -R5 ;  /* 0x8000000506037221 */ /* 0x008fc80000000000 */
[----:B--2---:R-:W-:-:S04]  /*0da0*/  @!P0 FMUL R3, R3, R8 ;  /* 0x0000000803038220 */ /* 0x004fc80000400000 */
[----:B------:R-:W-:-:S07]  /*0db0*/  FADD R22, R22, R3 ;  /* 0x0000000316167221 */ /* 0x000fce0000000000 */
.L_x_2:
[----:B------:R-:W0:Y:S01]  /*0dc0*/  LDCU UR4, c[0x0][0x3a0] ;  /* 0x00007400ff0477ac */ /* 0x000e220008000800 */
[----:B------:R-:W-:Y:S01]  /*0dd0*/  BSSY.RECONVERGENT B0, `(.L_x_7) ;  /* 0x000000d000007945 */ /* 0x000fe20003800200 */
[----:B0-----:R-:W-:-:S04]  /*0de0*/  I2FP.F32.S32 R0, UR4 ;  /* 0x0000000400007c45 */ /* 0x001fc80008201400 */
[----:B------:R-:W0:Y:S08]  /*0df0*/  MUFU.RCP R3, R0 ;  /* 0x0000000000037308 */ /* 0x000e300000001000 */
[----:B------:R-:W1:Y:S01]  /*0e00*/  FCHK P0, R22, R0 ;  /* 0x0000000016007302 */ /* 0x000e620000000000 */
[----:B0-----:R-:W-:-:S04]  /*0e10*/  FFMA R4, -R0, R3, 1 ;  /* 0x3f80000000047423 */ /* 0x001fc80000000103 */
[----:B------:R-:W-:-:S04]  /*0e20*/  FFMA R3, R3, R4, R3 ;  /* 0x0000000403037223 */ /* 0x000fc80000000003 */
[----:B------:R-:W-:-:S04]  /*0e30*/  FFMA R5, R3, R22, RZ ;  /* 0x0000001603057223 */ /* 0x000fc800000000ff */
[----:B------:R-:W-:-:S04]  /*0e40*/  FFMA R4, -R0, R5, R22 ;  /* 0x0000000500047223 */ /* 0x000fc80000000116 */
[----:B------:R-:W-:Y:S01]  /*0e50*/  FFMA R7, R3, R4, R5 ;  /* 0x0000000403077223 */ /* 0x000fe20000000005 */
[----:B-1----:R-:W-:Y:S06]  /*0e60*/  @!P0 BRA `(.L_x_8) ;  /* 0x00000000000c8947 */ /* 0x002fec0003800000 */
[----:B------:R-:W-:-:S07]  /*0e70*/  MOV R4, 0xe90 ;  /* 0x00000e9000047802 */ /* 0x000fce0000000f00 */
[----:B------:R-:W-:Y:S05]  /*0e80*/  CALL.REL.NOINC `($__internal_0_$__cuda_sm3x_div_rn_noftz_f32_slowpath) ;  /* 0x0000000000187944 */ /* 0x000fea0003c00000 */
[----:B------:R-:W-:-:S07]  /*0e90*/  MOV R7, R0 ;  /* 0x0000000000077202 */ /* 0x000fce0000000f00 */
.L_x_8:
[----:B------:R-:W-:Y:S05]  /*0ea0*/  BSYNC.RECONVERGENT B0 ;  /* 0x0000000000007941 */ /* 0x000fea0003800200 */
.L_x_7:
[----:B------:R-:W0:Y:S02]  /*0eb0*/  LDC.64 R4, c[0x0][0x398] ;  /* 0x0000e600ff047b82 */ /* 0x000e240000000a00 */
[----:B0-----:R-:W-:-:S05]  /*0ec0*/  IMAD.WIDE R2, R2, 0x4, R4 ;  /* 0x0000000402027825 */ /* 0x001fca00078e0204 */
[----:B------:R-:W-:Y:S01]  /*0ed0*/  STG.E desc[UR12][R2.64], R7 ;  /* 0x0000000702007986 */ /* 0x000fe2000c10190c */
[----:B------:R-:W-:Y:S05]  /*0ee0*/  EXIT ;  /* 0x000000000000794d */ /* 0x000fea0003800000 */
        .weak           $__internal_0_$__cuda_sm3x_div_rn_noftz_f32_slowpath
        .type           $__internal_0_$__cuda_sm3x_div_rn_noftz_f32_slowpath,@function
        .size           $__internal_0_$__cuda_sm3x_div_rn_noftz_f32_slowpath,(.L_x_29 - $__internal_0_$__cuda_sm3x_div_rn_noftz_f32_slowpath)
$__internal_0_$__cuda_sm3x_div_rn_noftz_f32_slowpath:
[----:B------:R-:W-:Y:S01]  /*0ef0*/  SHF.R.U32.HI R5, RZ, 0x17, R0 ;  /* 0x00000017ff057819 */ /* 0x000fe20000011600 */
[----:B------:R-:W-:Y:S01]  /*0f00*/  BSSY.RECONVERGENT B1, `(.L_x_9) ;  /* 0x0000063000017945 */ /* 0x000fe20003800200 */
[----:B------:R-:W-:Y:S02]  /*0f10*/  SHF.R.U32.HI R3, RZ, 0x17, R22 ;  /* 0x00000017ff037819 */ /* 0x000fe40000011616 */
[----:B------:R-:W-:Y:S02]  /*0f20*/  LOP3.LUT R5, R5, 0xff, RZ, 0xc0, !PT ;  /* 0x000000ff05057812 */ /* 0x000fe400078ec0ff */
[----:B------:R-:W-:Y:S02]  /*0f30*/  LOP3.LUT R10, R3, 0xff, RZ, 0xc0, !PT ;  /* 0x000000ff030a7812 */ /* 0x000fe400078ec0ff */
[----:B------:R-:W-:Y:S02]  /*0f40*/  IADD3 R7, PT, PT, R5, -0x1, RZ ;  /* 0xffffffff05077810 */ /* 0x000fe40007ffe0ff */
[----:B------:R-:W-:-:S02]  /*0f50*/  IADD3 R8, PT, PT, R10, -0x1, RZ ;  /* 0xffffffff0a087810 */ /* 0x000fc40007ffe0ff */
[----:B------:R-:W-:Y:S02]  /*0f60*/  ISETP.GT.U32.AND P0, PT, R7, 0xfd, PT ;  /* 0x000000fd0700780c */ /* 0x000fe40003f04070 */
[----:B------:R-:W-:Y:S02]  /*0f70*/  MOV R3, R0 ;  /* 0x0000000000037202 */ /* 0x000fe40000000f00 */
[----:B------:R-:W-:-:S13]  /*0f80*/  ISETP.GT.U32.OR P0, PT, R8, 0xfd, P0 ;  /* 0x000000fd0800780c */ /* 0x000fda0000704470 */
[----:B------:R-:W-:Y:S01]  /*0f90*/  @!P0 MOV R6, RZ ;  /* 0x000000ff00068202 */ /* 0x000fe20000000f00 */
[----:B------:R-:W-:Y:S06]  /*0fa0*/  @!P0 BRA `(.L_x_10) ;  /* 0x00000000005c8947 */ /* 0x000fec0003800000 */
[----:B------:R-:W-:Y:S02]  /*0fb0*/  FSETP.GTU.FTZ.AND P0, PT, |R22|, +INF , PT ;  /* 0x7f8000001600780b */ /* 0x000fe40003f1c200 */
[----:B------:R-:W-:-:S04]  /*0fc0*/  FSETP.GTU.FTZ.AND P1, PT, |R0|, +INF , PT ;  /* 0x7f8000000000780b */ /* 0x000fc80003f3c200 */
[----:B------:R-:W-:-:S13]  /*0fd0*/  PLOP3.LUT P0, PT, P0, P1, PT, 0xf8, 0x8f ;  /* 0x00000000008f781c */ /* 0x000fda0000703f70 */
[----:B------:R-:W-:Y:S05]  /*0fe0*/  @P0 BRA `(.L_x_11) ;  /* 0x00000004004c0947 */ /* 0x000fea0003800000 */
[----:B------:R-:W-:-:S13]  /*0ff0*/  LOP3.LUT P0, RZ, R3, 0x7fffffff, R22, 0xc8, !PT ;  /* 0x7fffffff03ff7812 */ /* 0x000fda000780c816 */
[----:B------:R-:W-:Y:S05]  /*1000*/  @!P0 BRA `(.L_x_12) ;  /* 0x00000004003c8947 */ /* 0x000fea0003800000 */
[----:B------:R-:W-:Y:S02]  /*1010*/  FSETP.NEU.FTZ.AND P2, PT, |R22|, +INF , PT ;  /* 0x7f8000001600780b */ /* 0x000fe40003f5d200 */
[----:B------:R-:W-:Y:S02]  /*1020*/  FSETP.NEU.FTZ.AND P1, PT, |R0|, +INF , PT ;  /* 0x7f8000000000780b */ /* 0x000fe40003f3d200 */
[----:B------:R-:W-:-:S11]  /*1030*/  FSETP.NEU.FTZ.AND P0, PT, |R22|, +INF , PT ;  /* 0x7f8000001600780b */ /* 0x000fd60003f1d200 */
[----:B------:R-:W-:Y:S05]  /*1040*/  @!P1 BRA !P2, `(.L_x_12) ;  /* 0x00000004002c9947 */ /* 0x000fea0005000000 */
[----:B------:R-:W-:-:S04]  /*1050*/  LOP3.LUT P2, RZ, R22, 0x7fffffff, RZ, 0xc0, !PT ;  /* 0x7fffffff16ff7812 */ /* 0x000fc8000784c0ff */
[----:B------:R-:W-:-:S13]  /*1060*/  PLOP3.LUT P1, PT, P1, P2, PT, 0x2f, 0xf2 ;  /* 0x0000000000f2781c */ /* 0x000fda0000f24577 */
[----:B------:R-:W-:Y:S05]  /*1070*/  @P1 BRA `(.L_x_13) ;  /* 0x0000000400181947 */ /* 0x000fea0003800000 */
[----:B------:R-:W-:-:S04]  /*1080*/  LOP3.LUT P1, RZ, R3, 0x7fffffff, RZ, 0xc0, !PT ;  /* 0x7fffffff03ff7812 */ /* 0x000fc8000782c0ff */
[----:B------:R-:W-:-:S13]  /*1090*/  PLOP3.LUT P0, PT, P0, P1, PT, 0x2f, 0xf2 ;  /* 0x0000000000f2781c */ /* 0x000fda0000702577 */
[----:B------:R-:W-:Y:S05]  /*10a0*/  @P0 BRA `(.L_x_14) ;  /* 0x0000000400000947 */ /* 0x000fea0003800000 */
[----:B------:R-:W-:Y:S02]  /*10b0*/  ISETP.GE.AND P0, PT, R8, RZ, PT ;  /* 0x000000ff0800720c */ /* 0x000fe40003f06270 */
[----:B------:R-:W-:-:S11]  /*10c0*/  ISETP.GE.AND P1, PT, R7, RZ, PT ;  /* 0x000000ff0700720c */ /* 0x000fd60003f26270 */
[----:B------:R-:W-:Y:S01]  /*10d0*/  @P0 MOV R6, RZ ;  /* 0x000000ff00060202 */ /* 0x000fe20000000f00 */
[----:B------:R-:W-:Y:S01]  /*10e0*/  @!P0 FFMA R22, R22, 1.84467440737095516160e+19, RZ ;  /* 0x5f80000016168823 */ /* 0x000fe200000000ff */
[----:B------:R-:W-:Y:S01]  /*10f0*/  @!P0 MOV R6, 0xffffffc0 ;  /* 0xffffffc000068802 */ /* 0x000fe20000000f00 */
[----:B------:R-:W-:-:S03]  /*1100*/  @!P1 FFMA R3, R0, 1.84467440737095516160e+19, RZ ;  /* 0x5f80000000039823 */ /* 0x000fc600000000ff */
[----:B------:R-:W-:-:S07]  /*1110*/  @!P1 IADD3 R6, PT, PT, R6, 0x40, RZ ;  /* 0x0000004006069810 */ /* 0x000fce0007ffe0ff */
.L_x_10:
[----:B------:R-:W-:Y:S01]  /*1120*/  LEA R0, R5, 0xc0800000, 0x17 ;  /* 0xc080000005007811 */ /* 0x000fe200078eb8ff */
[----:B------:R-:W-:Y:S04]  /*1130*/  BSSY.RECONVERGENT B2, `(.L_x_15) ;  /* 0x0000036000027945 */ /* 0x000fe80003800200 */
[----:B------:R-:W-:Y:S01]  /*1140*/  IMAD.IADD R7, R3, 0x1, -R0 ;  /* 0x0000000103077824 */ /* 0x000fe200078e0a00 */
[----:B------:R-:W-:-:S03]  /*1150*/  IADD3 R3, PT, PT, R10, -0x7f, RZ ;  /* 0xffffff810a037810 */ /* 0x000fc60007ffe0ff */
[----:B------:R-:W0:Y:S01]  /*1160*/  MUFU.RCP R8, R7 ;  /* 0x0000000700087308 */ /* 0x000e220000001000 */
[----:B------:R-:W-:Y:S01]  /*1170*/  FADD.FTZ R9, -R7, -RZ ;  /* 0x800000ff07097221 */ /* 0x000fe20000010100 */
[C---:B------:R-:W-:Y:S01]  /*1180*/  IMAD R0, R3.reuse, -0x800000, R22 ;  /* 0xff80000003007824 */ /* 0x040fe200078e0216 */
[----:B------:R-:W-:-:S04]  /*1190*/  IADD3 R5, PT, PT, R3, 0x7f, -R5 ;  /* 0x0000007f03057810 */ /* 0x000fc80007ffe805 */
[----:B------:R-:W-:Y:S01]  /*11a0*/  IADD3 R5, PT, PT, R5, R6, RZ ;  /* 0x0000000605057210 */ /* 0x000fe20007ffe0ff */
[----:B0-----:R-:W-:-:S04]  /*11b0*/  FFMA R11, R8, R9, 1 ;  /* 0x3f800000080b7423 */ /* 0x001fc80000000009 */
[----:B------:R-:W-:-:S04]  /*11c0*/  FFMA R13, R8, R11, R8 ;  /* 0x0000000b080d7223 */ /* 0x000fc80000000008 */
[----:B------:R-:W-:-:S04]  /*11d0*/  FFMA R8, R0, R13, RZ ;  /* 0x0000000d00087223 */ /* 0x000fc800000000ff */
[----:B------:R-:W-:-:S04]  /*11e0*/  FFMA R11, R9, R8, R0 ;  /* 0x00000008090b7223 */ /* 0x000fc80000000000 */
[----:B------:R-:W-:-:S04]  /*11f0*/  FFMA R8, R13, R11, R8 ;  /* 0x0000000b0d087223 */ /* 0x000fc80000000008 */
[----:B------:R-:W-:-:S04]  /*1200*/  FFMA R9, R9, R8, R0 ;  /* 0x0000000809097223 */ /* 0x000fc80000000000 */
[----:B------:R-:W-:-:S05]  /*1210*/  FFMA R0, R13, R9, R8 ;  /* 0x000000090d007223 */ /* 0x000fca0000000008 */
[----:B------:R-:W-:-:S04]  /*1220*/  SHF.R.U32.HI R3, RZ, 0x17, R0 ;  /* 0x00000017ff037819 */ /* 0x000fc80000011600 */
[----:B------:R-:W-:-:S04]  /*1230*/  LOP3.LUT R3, R3, 0xff, RZ, 0xc0, !PT ;  /* 0x000000ff03037812 */ /* 0x000fc800078ec0ff */
[----:B------:R-:W-:-:S04]  /*1240*/  IADD3 R7, PT, PT, R3, R5, RZ ;  /* 0x0000000503077210 */ /* 0x000fc80007ffe0ff */
[----:B------:R-:W-:-:S04]  /*1250*/  IADD3 R3, PT, PT, R7, -0x1, RZ ;  /* 0xffffffff07037810 */ /* 0x000fc80007ffe0ff */
[----:B------:R-:W-:-:S13]  /*1260*/  ISETP.GE.U32.AND P0, PT, R3, 0xfe, PT ;  /* 0x000000fe0300780c */ /* 0x000fda0003f06070 */
[----:B------:R-:W-:Y:S05]  /*1270*/  @!P0 BRA `(.L_x_16) ;  /* 0x0000000000808947 */ /* 0x000fea0003800000 */
[----:B------:R-:W-:-:S13]  /*1280*/  ISETP.GT.AND P0, PT, R7, 0xfe, PT ;  /* 0x000000fe0700780c */ /* 0x000fda0003f04270 */
[----:B------:R-:W-:Y:S05]  /*1290*/  @P0 BRA `(.L_x_17) ;  /* 0x00000000006c0947 */ /* 0x000fea0003800000 */
[----:B------:R-:W-:-:S13]  /*12a0*/  ISETP.GE.AND P0, PT, R7, 0x1, PT ;  /* 0x000000010700780c */ /* 0x000fda0003f06270 */
[----:B------:R-:W-:Y:S05]  /*12b0*/  @P0 BRA `(.L_x_18) ;  /* 0x0000000000740947 */ /* 0x000fea0003800000 */
[----:B------:R-:W-:Y:S02]  /*12c0*/  ISETP.GE.AND P0, PT, R7, -0x18, PT ;  /* 0xffffffe80700780c */ /* 0x000fe40003f06270 */
[----:B------:R-:W-:-:S11]  /*12d0*/  LOP3.LUT R0, R0, 0x80000000, RZ, 0xc0, !PT ;  /* 0x8000000000007812 */ /* 0x000fd600078ec0ff */
[----:B------:R-:W-:Y:S05]  /*12e0*/  @!P0 BRA `(.L_x_18) ;  /* 0x0000000000688947 */ /* 0x000fea0003800000 */
[CCC-:B------:R-:W-:Y:S01]  /*12f0*/  FFMA.RZ R3, R13.reuse, R9.reuse, R8.reuse ;  /* 0x000000090d037223 */ /* 0x1c0fe2000000c008 */
[-CC-:B------:R-:W-:Y:S01]  /*1300*/  FFMA.RM R6, R13, R9.reuse, R8.reuse ;  /* 0x000000090d067223 */ /* 0x180fe20000004008 */
[C---:B------:R-:W-:Y:S02]  /*1310*/  ISETP.NE.AND P2, PT, R7.reuse, RZ, PT ;  /* 0x000000ff0700720c */ /* 0x040fe40003f45270 */
[----:B------:R-:W-:Y:S02]  /*1320*/  ISETP.NE.AND P1, PT, R7, RZ, PT ;  /* 0x000000ff0700720c */ /* 0x000fe40003f25270 */
[----:B------:R-:W-:Y:S01]  /*1330*/  LOP3.LUT R5, R3, 0x7fffff, RZ, 0xc0, !PT ;  /* 0x007fffff03057812 */ /* 0x000fe200078ec0ff */
[----:B------:R-:W-:Y:S01]  /*1340*/  FFMA.RP R3, R13, R9, R8 ;  /* 0x000000090d037223 */ /* 0x000fe20000008008 */
[----:B------:R-:W-:Y:S02]  /*1350*/  IADD3 R8, PT, PT, R7, 0x20, RZ ;  /* 0x0000002007087810 */ /* 0x000fe40007ffe0ff */
[----:B------:R-:W-:-:S02]  /*1360*/  LOP3.LUT R5, R5, 0x800000, RZ, 0xfc, !PT ;  /* 0x0080000005057812 */ /* 0x000fc400078efcff */
[----:B------:R-:W-:Y:S02]  /*1370*/  IADD3 R7, PT, PT, -R7, RZ, RZ ;  /* 0x000000ff07077210 */ /* 0x000fe40007ffe1ff */
[----:B------:R-:W-:Y:S02]  /*1380*/  SHF.L.U32 R8, R5, R8, RZ ;  /* 0x0000000805087219 */ /* 0x000fe400000006ff */
[----:B------:R-:W-:Y:S02]  /*1390*/  FSETP.NEU.FTZ.AND P0, PT, R3, R6, PT ;  /* 0x000000060300720b */ /* 0x000fe40003f1d000 */
[----:B------:R-:W-:Y:S02]  /*13a0*/  SEL R6, R7, RZ, P2 ;  /* 0x000000ff07067207 */ /* 0x000fe40001000000 */
[----:B------:R-:W-:Y:S02]  /*13b0*/  ISETP.NE.AND P1, PT, R8, RZ, P1 ;  /* 0x000000ff0800720c */ /* 0x000fe40000f25270 */
[----:B------:R-:W-:-:S02]  /*13c0*/  SHF.R.U32.HI R6, RZ, R6, R5 ;  /* 0x00000006ff067219 */ /* 0x000fc40000011605 */
[----:B------:R-:W-:Y:S02]  /*13d0*/  PLOP3.LUT P0, PT, P0, P1, PT, 0xf8, 0x8f ;  /* 0x00000000008f781c */ /* 0x000fe40000703f70 */
[----:B------:R-:W-:Y:S02]  /*13e0*/  SHF.R.U32.HI R8, RZ, 0x1, R6 ;  /* 0x00000001ff087819 */ /* 0x000fe40000011606 */
[----:B------:R-:W-:-:S04]  /*13f0*/  SEL R3, RZ, 0x1, !P0 ;  /* 0x00000001ff037807 */ /* 0x000fc80004000000 */
[----:B------:R-:W-:-:S04]  /*1400*/  LOP3.LUT R3, R3, 0x1, R8, 0xf8, !PT ;  /* 0x0000000103037812 */ /* 0x000fc800078ef808 */
[----:B------:R-:W-:-:S04]  /*1410*/  LOP3.LUT R3, R3, R6, RZ, 0xc0, !PT ;  /* 0x0000000603037212 */ /* 0x000fc800078ec0ff */
[----:B------:R-:W-:-:S04]  /*1420*/  IADD3 R3, PT, PT, R8, R3, RZ ;  /* 0x0000000308037210 */ /* 0x000fc80007ffe0ff */
[----:B------:R-:W-:Y:S01]  /*1430*/  LOP3.LUT R0, R3, R0, RZ, 0xfc, !PT ;  /* 0x0000000003007212 */ /* 0x000fe200078efcff */
[----:B------:R-:W-:Y:S06]  /*1440*/  BRA `(.L_x_18) ;  /* 0x0000000000107947 */ /* 0x000fec0003800000 */
.L_x_17:
[----:B------:R-:W-:-:S04]  /*1450*/  LOP3.LUT R0, R0, 0x80000000, RZ, 0xc0, !PT ;  /* 0x8000000000007812 */ /* 0x000fc800078ec0ff */
[----:B------:R-:W-:Y:S01]  /*1460*/  LOP3.LUT R0, R0, 0x7f800000, RZ, 0xfc, !PT ;  /* 0x7f80000000007812 */ /* 0x000fe200078efcff */
[----:B------:R-:W-:Y:S06]  /*1470*/  BRA `(.L_x_18) ;  /* 0x0000000000047947 */ /* 0x000fec0003800000 */
.L_x_16:
[----:B------:R-:W-:-:S07]  /*1480*/  LEA R0, R5, R0, 0x17 ;  /* 0x0000000005007211 */ /* 0x000fce00078eb8ff */
.L_x_18:
[----:B------:R-:W-:Y:S05]  /*1490*/  BSYNC.RECONVERGENT B2 ;  /* 0x0000000000027941 */ /* 0x000fea0003800200 */
.L_x_15:
[----:B------:R-:W-:Y:S05]  /*14a0*/  BRA `(.L_x_19) ;  /* 0x0000000000207947 */ /* 0x000fea0003800000 */
.L_x_14:
[----:B------:R-:W-:-:S04]  /*14b0*/  LOP3.LUT R0, R3, 0x80000000, R22, 0x48, !PT ;  /* 0x8000000003007812 */ /* 0x000fc800078e4816 */
[----:B------:R-:W-:Y:S01]  /*14c0*/  LOP3.LUT R0, R0, 0x7f800000, RZ, 0xfc, !PT ;  /* 0x7f80000000007812 */ /* 0x000fe200078efcff */
[----:B------:R-:W-:Y:S06]  /*14d0*/  BRA `(.L_x_19) ;  /* 0x0000000000147947 */ /* 0x000fec0003800000 */
.L_x_13:
[----:B------:R-:W-:Y:S01]  /*14e0*/  LOP3.LUT R0, R3, 0x80000000, R22, 0x48, !PT ;  /* 0x8000000003007812 */ /* 0x000fe200078e4816 */
[----:B------:R-:W-:Y:S06]  /*14f0*/  BRA `(.L_x_19) ;  /* 0x00000000000c7947 */ /* 0x000fec0003800000 */
.L_x_12:
[----:B------:R-:W0:Y:S01]  /*1500*/  MUFU.RSQ R0, -QNAN ;  /* 0xffc0000000007908 */ /* 0x000e220000001400 */
[----:B------:R-:W-:Y:S05]  /*1510*/  BRA `(.L_x_19) ;  /* 0x0000000000047947 */ /* 0x000fea0003800000 */
.L_x_11:
[----:B------:R-:W-:-:S07]  /*1520*/  FADD.FTZ R0, R22, R0 ;  /* 0x0000000016007221 */ /* 0x000fce0000010000 */
.L_x_19:
[----:B------:R-:W-:Y:S05]  /*1530*/  BSYNC.RECONVERGENT B1 ;  /* 0x0000000000017941 */ /* 0x000fea0003800200 */
.L_x_9:
[----:B------:R-:W-:-:S04]  /*1540*/  HFMA2 R5, -RZ, RZ, 0, 0 ;  /* 0x00000000ff057431 */ /* 0x000fc800000001ff */
[----:B0-----:R-:W-:Y:S05]  /*1550*/  RET.REL.NODEC R4 `(_Z15kernel_backwardPKfS0_S0_Pfii) ;  /* 0xffffffe804a87950 */ /* 0x001fea0003c3ffff */
.L_x_20:
        /* <DEDUP_REMOVED lines=10> */
.L_x_29:


//--------------------- .text._Z15kernel_evaluatePKfS0_iPf --------------------------
	.section	.text._Z15kernel_evaluatePKfS0_iPf,"ax",@progbits
	.align	128
        .global         _Z15kernel_evaluatePKfS0_iPf
        .type           _Z15kernel_evaluatePKfS0_iPf,@function
        .size           _Z15kernel_evaluatePKfS0_iPf,(.L_x_32 - _Z15kernel_evaluatePKfS0_iPf)
        .other          _Z15kernel_evaluatePKfS0_iPf,@"STO_CUDA_ENTRY STV_DEFAULT"
_Z15kernel_evaluatePKfS0_iPf:
.text._Z15kernel_evaluatePKfS0_iPf:
[----:B------:R-:W-:Y:S01]  /*0000*/  LDC R1, c[0x0][0x37c] ;  /* 0x0000df00ff017b82 */ /* 0x000fe20000000800 */
[----:B------:R-:W0:Y:S07]  /*0010*/  S2R R0, SR_TID.X ;  /* 0x0000000000007919 */ /* 0x000e2e0000002100 */
[----:B------:R-:W0:Y:S01]  /*0020*/  S2UR UR4, SR_CTAID.X ;  /* 0x00000000000479c3 */ /* 0x000e220000002500 */
[----:B------:R-:W1:Y:S07]  /*0030*/  LDCU UR5, c[0x0][0x390] ;  /* 0x00007200ff0577ac */ /* 0x000e6e0008000800 */
[----:B------:R-:W0:Y:S02]  /*0040*/  LDC R7, c[0x0][0x360] ;  /* 0x0000d800ff077b82 */ /* 0x000e240000000800 */
[----:B0-----:R-:W-:-:S05]  /*0050*/  IMAD R7, R7, UR4, R0 ;  /* 0x0000000407077c24 */ /* 0x001fca000f8e0200 */
[----:B-1----:R-:W-:-:S13]  /*0060*/  ISETP.GE.AND P0, PT, R7, UR5, PT ;  /* 0x0000000507007c0c */ /* 0x002fda000bf06270 */
[----:B------:R-:W-:Y:S05]  /*0070*/  @P0 EXIT ;  /* 0x000000000000094d */ /* 0x000fea0003800000 */
[----:B------:R-:W0:Y:S01]  /*0080*/  LDC.64 R2, c[0x0][0x380] ;  /* 0x0000e000ff027b82 */ /* 0x000e220000000a00 */
[----:B------:R-:W1:Y:S07]  /*0090*/  LDCU.64 UR4, c[0x0][0x358] ;  /* 0x00006b00ff0477ac */ /* 0x000e6e0008000a00 */
[----:B------:R-:W2:Y:S01]  /*00a0*/  LDC.64 R4, c[0x0][0x388] ;  /* 0x0000e200ff047b82 */ /* 0x000ea20000000a00 */
[----:B0-----:R-:W-:-:S06]  /*00b0*/  IMAD.WIDE R2, R7, 0x4, R2 ;  /* 0x0000000407027825 */ /* 0x001fcc00078e0202 */
[----:B-1----:R-:W3:Y:S01]  /*00c0*/  LDG.E R2, desc[UR4][R2.64] ;  /* 0x0000000402027981 */ /* 0x002ee2000c1e1900 */
[----:B--2---:R-:W-:-:S06]  /*00d0*/  IMAD.WIDE R4, R7, 0x4, R4 ;  /* 0x0000000407047825 */ /* 0x004fcc00078e0204 */
[----:B------:R-:W3:Y:S01]  /*00e0*/  LDG.E R5, desc[UR4][R4.64] ;  /* 0x0000000404057981 */ /* 0x000ee2000c1e1900 */
[----:B------:R-:W0:Y:S01]  /*00f0*/  LDC.64 R6, c[0x0][0x398] ;  /* 0x0000e600ff067b82 */ /* 0x000e220000000a00 */
[----:B---3--:R-:W-:-:S04]  /*0100*/  FADD R0, R2, -R5 ;  /* 0x8000000502007221 */ /* 0x008fc80000000000 */
[----:B------:R-:W-:-:S05]  /*0110*/  FMUL.D2 R9, R0, R0 ;  /* 0x0000000000097220 */ /* 0x000fca0000300000 */
[----:B0-----:R-:W-:Y:S01]  /*0120*/  REDG.E.ADD.F32.FTZ.RN.STRONG.GPU desc[UR4][R6.64], R9 ;  /* 0x00000009060079a6 */ /* 0x001fe2000c12f304 */
[----:B------:R-:W-:Y:S05]  /*0130*/  EXIT ;  /* 0x000000000000794d */ /* 0x000fea0003800000 */
.L_x_21:
        /* <DEDUP_REMOVED lines=12> */
.L_x_32:


//--------------------- .text._Z14kernel_forwardPKfS0_S0_Pfii --------------------------
	.section	.text._Z14kernel_forwardPKfS0_S0_Pfii,"ax",@progbits
	.align	128
        .global         _Z14kernel_forwardPKfS0_S0_Pfii
        .type           _Z14kernel_forwardPKfS0_S0_Pfii,@function
        .size           _Z14kernel_forwardPKfS0_S0_Pfii,(.L_x_33 - _Z14kernel_forwardPKfS0_S0_Pfii)
        .other          _Z14kernel_forwardPKfS0_S0_Pfii,@"STO_CUDA_ENTRY STV_DEFAULT"
_Z14kernel_forwardPKfS0_S0_Pfii:
.text._Z14kernel_forwardPKfS0_S0_Pfii:
        /* <DEDUP_REMOVED lines=9> */
[----:B------:R-:W0:Y:S01]  /*0090*/  LDCU.64 UR16, c[0x0][0x358] ;  /* 0x00006b00ff1077ac */ /* 0x000e220008000a00 */
[----:B------:R-:W1:Y:S01]  /*00a0*/  LDCU UR8, c[0x0][0x3a4] ;  /* 0x00007480ff0877ac */ /* 0x000e620008000800 */
[----:B0-----:R0:W5:Y:S01]  /*00b0*/  LDG.E R15, desc[UR16][R2.64] ;  /* 0x00000010020f7981 */ /* 0x001162000c1e1900 */
[----:B-1----:R-:W-:-:S09]  /*00c0*/  UISETP.GE.AND UP0, UPT, UR8, 0x1, UPT ;  /* 0x000000010800788c */ /* 0x002fd2000bf06270 */
[----:B0-----:R-:W-:Y:S05]  /*00d0*/  BRA.U !UP0, `(.L_x_22) ;  /* 0x00000009085c7547 */ /* 0x001fea000b800000 */
[----:B------:R-:W-:Y:S01]  /*00e0*/  UISETP.GE.U32.AND UP1, UPT, UR8, 0x10, UPT ;  /* 0x000000100800788c */ /* 0x000fe2000bf26070 */
[----:B------:R-:W-:Y:S01]  /*00f0*/  HFMA2 R8, -RZ, RZ, 0, 0 ;  /* 0x00000000ff087431 */ /* 0x000fe200000001ff */
[----:B------:R-:W-:Y:S02]  /*0100*/  ULOP3.LUT UR9, UR8, 0xf, URZ, 0xc0, !UPT ;  /* 0x0000000f08097892 */ /* 0x000fe4000f8ec0ff */
[----:B------:R-:W-:Y:S02]  /*0110*/  IMAD R7, R0, UR8, RZ ;  /* 0x0000000800077c24 */ /* 0x000fe4000f8e02ff */
[----:B------:R-:W-:-:S03]  /*0120*/  UISETP.NE.AND UP0, UPT, UR9, URZ, UPT ;  /* 0x000000ff0900728c */ /* 0x000fc6000bf05270 */
[----:B------:R-:W-:Y:S08]  /*0130*/  BRA.U !UP1, `(.L_x_23) ;  /* 0x0000000509107547 */ /* 0x000ff0000b800000 */
[----:B------:R-:W0:Y:S01]  /*0140*/  LDCU.128 UR12, c[0x0][0x380] ;  /* 0x00007000ff0c77ac */ /* 0x000e220008000c00 */
[----:B------:R-:W-:Y:S01]  /*0150*/  MOV R6, R7 ;  /* 0x0000000700067202 */ /* 0x000fe20000000f00 */
[----:B------:R-:W-:-:S04]  /*0160*/  ULOP3.LUT UR10, UR8, 0x7ffffff0, URZ, 0xc0, !UPT ;  /* 0x7ffffff0080a7892 */ /* 0x000fc8000f8ec0ff */
[----:B------:R-:W-:Y:S02]  /*0170*/  UIADD3 UR11, UPT, UPT, -UR10, URZ, URZ ;  /* 0x000000ff0a0b7290 */ /* 0x000fe4000fffe1ff */
[----:B------:R-:W-:Y:S01]  /*0180*/  MOV R8, UR10 ;  /* 0x0000000a00087c02 */ /* 0x000fe20008000f00 */
[----:B0-----:R-:W-:Y:S02]  /*0190*/  UIADD3 UR4, UP2, UPT, UR14, 0x20, URZ ;  /* 0x000000200e047890 */ /* 0x001fe4000ff5e0ff */
[----:B------:R-:W-:Y:S02]  /*01a0*/  UIADD3 UR6, UP1, UPT, UR12, 0x20, URZ ;  /* 0x000000200c067890 */ /* 0x000fe4000ff3e0ff */
[----:B------:R-:W-:Y:S02]  /*01b0*/  UIADD3.X UR5, UPT, UPT, URZ, UR15, URZ, UP2, !UPT ;  /* 0x0000000fff057290 */ /* 0x000fe400097fe4ff */
[----:B------:R-:W-:Y:S01]  /*01c0*/  MOV R2, UR4 ;  /* 0x0000000400027c02 */ /* 0x000fe20008000f00 */
[----:B------:R-:W-:-:S03]  /*01d0*/  UIADD3.X UR7, UPT, UPT, URZ, UR13, URZ, UP1, !UPT ;  /* 0x0000000dff077290 */ /* 0x000fc60008ffe4ff */
[----:B------:R-:W-:-:S09]  /*01e0*/  MOV R3, UR5 ;  /* 0x0000000500037c02 */ /* 0x000fd20008000f00 */
.L_x_24:
[----:B------:R-:W-:Y:S01]  /*01f0*/  MOV R4, UR6 ;  /* 0x0000000600047c02 */ /* 0x000fe20008000f00 */
[----:B------:R-:W2:Y:S01]  /*0200*/  LDG.E R17, desc[UR16][R2.64+-0x20] ;  /* 0xffffe01002117981 */ /* 0x000ea2000c1e1900 */
[----:B------:R-:W-:-:S03]  /*0210*/  MOV R5, UR7 ;  /* 0x0000000700057c02 */ /* 0x000fc60008000f00 */
[----:B------:R-:W3:Y:S01]  /*0220*/  LDG.E R25, desc[UR16][R2.64+-0x1c] ;  /* 0xffffe41002197981 */ /* 0x000ee2000c1e1900 */
[----:B------:R-:W-:-:S03]  /*0230*/  IMAD.WIDE R4, R6, 0x4, R4 ;  /* 0x0000000406047825 */ /* 0x000fc600078e0204 */
[----:B------:R-:W4:Y:S04]  /*0240*/  LDG.E R19, desc[UR16][R2.64+-0x18] ;  /* 0xffffe81002137981 */ /* 0x000f28000c1e1900 */
[----:B------:R-:W2:Y:S04]  /*0250*/  LDG.E R16, desc[UR16][R4.64+-0x20] ;  /* 0xffffe01004107981 */ /* 0x000ea8000c1e1900 */
[----:B------:R-:W3:Y:S04]  /*0260*/  LDG.E R18, desc[UR16][R4.64+-0x1c] ;  /* 0xffffe41004127981 */ /* 0x000ee8000c1e1900 */
[----:B------:R-:W4:Y:S04]  /*0270*/  LDG.E R20, desc[UR16][R4.64+-0x18] ;  /* 0xffffe81004147981 */ /* 0x000f28000c1e1900 */
        /* <DEDUP_REMOVED lines=9> */
[----:B------:R-:W4:Y:S01]  /*0310*/  LDG.E R14, desc[UR16][R4.64+-0x4] ;  /* 0xfffffc10040e7981 */ /* 0x000f22000c1e1900 */
[----:B--2--5:R-:W-:-:S03]  /*0320*/  FFMA R17, R16, R17, R15 ;  /* 0x0000001110117223 */ /* 0x024fc6000000000f */
[----:B------:R-:W2:Y:S04]  /*0330*/  LDG.E R15, desc[UR16][R2.64] ;  /* 0x00000010020f7981 */ /* 0x000ea8000c1e1900 */
[----:B------:R-:W2:Y:S01]  /*0340*/  LDG.E R16, desc[UR16][R4.64] ;  /* 0x0000001004107981 */ /* 0x000ea2000c1e1900 */
[----:B---3--:R-:W-:-:S03]  /*0350*/  FFMA R25, R18, R25, R17 ;  /* 0x0000001912197223 */ /* 0x008fc60000000011 */
[----:B------:R-:W3:Y:S01]  /*0360*/  LDG.E R17, desc[UR16][R2.64+0x4] ;  /* 0x0000041002117981 */ /* 0x000ee2000c1e1900 */
[----:B----4-:R-:W-:-:S03]  /*0370*/  FFMA R26, R20, R19, R25 ;  /* 0x00000013141a7223 */ /* 0x010fc60000000019 */
[----:B------:R-:W3:Y:S04]  /*0380*/  LDG.E R18, desc[UR16][R4.64+0x4] ;  /* 0x0000041004127981 */ /* 0x000ee8000c1e1900 */
[----:B------:R-:W4:Y:S01]  /*0390*/  LDG.E R20, desc[UR16][R2.64+0x8] ;  /* 0x0000081002147981 */ /* 0x000f22000c1e1900 */
[----:B------:R-:W-:-:S03]  /*03a0*/  FFMA R25, R21, R22, R26 ;  /* 0x0000001615197223 */ /* 0x000fc6000000001a */
[----:B------:R-:W4:Y:S04]  /*03b0*/  LDG.E R19, desc[UR16][R4.64+0x8] ;  /* 0x0000081004137981 */ /* 0x000f28000c1e1900 */
        /* <DEDUP_REMOVED lines=9> */
[----:B------:R-:W4:Y:S04]  /*0450*/  LDG.E R11, desc[UR16][R2.64+0x18] ;  /* 0x00001810020b7981 */ /* 0x000f28000c1e1900 */
[----:B------:R-:W4:Y:S04]  /*0460*/  LDG.E R12, desc[UR16][R4.64+0x18] ;  /* 0x00001810040c7981 */ /* 0x000f28000c1e1900 */
[----:B------:R-:W4:Y:S04]  /*0470*/  LDG.E R25, desc[UR16][R4.64+0x1c] ;  /* 0x00001c1004197981 */ /* 0x000f28000c1e1900 */
[----:B------:R0:W4:Y:S01]  /*0480*/  LDG.E R26, desc[UR16][R2.64+0x1c] ;  /* 0x00001c10021a7981 */ /* 0x000122000c1e1900 */
[----:B------:R-:W-:Y:S01]  /*0490*/  FFMA R13, R14, R13, R27 ;  /* 0x0000000d0e0d7223 */ /* 0x000fe2000000001b */
[----:B------:R-:W-:-:S04]  /*04a0*/  UIADD3 UR11, UPT, UPT, UR11, 0x10, URZ ;  /* 0x000000100b0b7890 */ /* 0x000fc8000fffe0ff */
[----:B------:R-:W-:Y:S01]  /*04b0*/  UISETP.NE.AND UP1, UPT, UR11, URZ, UPT ;  /* 0x000000ff0b00728c */ /* 0x000fe2000bf25270 */
[----:B0-----:R-:W-:Y:S02]  /*04c0*/  IADD3 R2, P0, PT, R2, 0x40, RZ ;  /* 0x0000004002027810 */ /* 0x001fe40007f1e0ff */
[----:B------:R-:W-:Y:S02]  /*04d0*/  IADD3 R6, PT, PT, R6, 0x10, RZ ;  /* 0x0000001006067810 */ /* 0x000fe40007ffe0ff */
[----:B------:R-:W-:Y:S01]  /*04e0*/  IADD3.X R3, PT, PT, RZ, R3, RZ, P0, !PT ;  /* 0x00000003ff037210 */ /* 0x000fe200007fe4ff */
[----:B--2---:R-:W-:-:S04]  /*04f0*/  FFMA R13, R16, R15, R13 ;  /* 0x0000000f100d7223 */ /* 0x004fc8000000000d */
[----:B---3--:R-:W-:-:S04]  /*0500*/  FFMA R18, R18, R17, R13 ;  /* 0x0000001112127223 */ /* 0x008fc8000000000d */
[----:B----4-:R-:W-:-:S04]  /*0510*/  FFMA R18, R19, R20, R18 ;  /* 0x0000001413127223 */ /* 0x010fc80000000012 */
[----:B------:R-:W-:-:S04]  /*0520*/  FFMA R18, R21, R22, R18 ;  /* 0x0000001615127223 */ /* 0x000fc80000000012 */
[----:B------:R-:W-:-:S04]  /*0530*/  FFMA R18, R23, R24, R18 ;  /* 0x0000001817127223 */ /* 0x000fc80000000012 */
[----:B------:R-:W-:-:S04]  /*0540*/  FFMA R9, R9, R10, R18 ;  /* 0x0000000a09097223 */ /* 0x000fc80000000012 */
[----:B------:R-:W-:-:S04]  /*0550*/  FFMA R12, R12, R11, R9 ;  /* 0x0000000b0c0c7223 */ /* 0x000fc80000000009 */
[----:B------:R-:W-:Y:S01]  /*0560*/  FFMA R15, R25, R26, R12 ;  /* 0x0000001a190f7223 */ /* 0x000fe2000000000c */
[----:B------:R-:W-:Y:S06]  /*0570*/  BRA.U UP1, `(.L_x_24) ;  /* 0xfffffffd011c7547 */ /* 0x000fec000b83ffff */
.L_x_23:
[----:B------:R-:W-:Y:S05]  /*0580*/  BRA.U !UP0, `(.L_x_22) ;  /* 0x0000000508307547 */ /* 0x000fea000b800000 */
[----:B------:R-:W-:Y:S02]  /*0590*/  UISETP.GE.U32.AND UP0, UPT, UR9, 0x8, UPT ;  /* 0x000000080900788c */ /* 0x000fe4000bf06070 */
[----:B------:R-:W-:-:S04]  /*05a0*/  ULOP3.LUT UR5, UR8, 0x7, URZ, 0xc0, !UPT ;  /* 0x0000000708057892 */ /* 0x000fc8000f8ec0ff */
[----:B------:R-:W-:-:S03]  /*05b0*/  UISETP.NE.AND UP1, UPT, UR5, URZ, UPT ;  /* 0x000000ff0500728c */ /* 0x000fc6000bf25270 */
[----:B------:R-:W-:Y:S08]  /*05c0*/  BRA.U !UP0, `(.L_x_25) ;  /* 0x0000000108787547 */ /* 0x000ff0000b800000 */
[----:B------:R-:W0:Y:S01]  /*05d0*/  LDC.64 R2, c[0x0][0x380] ;  /* 0x0000e000ff027b82 */ /* 0x000e220000000a00 */
[----:B------:R-:W-:-:S07]  /*05e0*/  IADD3 R9, PT, PT, R7, R8, RZ ;  /* 0x0000000807097210 */ /* 0x000fce0007ffe0ff */
[----:B------:R-:W1:Y:S01]  /*05f0*/  LDC.64 R4, c[0x0][0x388] ;  /* 0x0000e200ff047b82 */ /* 0x000e620000000a00 */
[----:B0-----:R-:W-:-:S05]  /*0600*/  IMAD.WIDE R2, R9, 0x4, R2 ;  /* 0x0000000409027825 */ /* 0x001fca00078e0202 */
[----:B------:R-:W2:Y:S01]  /*0610*/  LDG.E R10, desc[UR16][R2.64] ;  /* 0x00000010020a7981 */ /* 0x000ea2000c1e1900 */
[----:B-1----:R-:W-:-:S03]  /*0620*/  IMAD.WIDE.U32 R4, R8, 0x4, R4 ;  /* 0x0000000408047825 */ /* 0x002fc600078e0004 */
[----:B------:R-:W3:Y:S04]  /*0630*/  LDG.E R13, desc[UR16][R2.64+0x4] ;  /* 0x00000410020d7981 */ /* 0x000ee8000c1e1900 */
        /* <DEDUP_REMOVED lines=14> */
[----:B------:R-:W-:Y:S01]  /*0720*/  IADD3 R8, PT, PT, R8, 0x8, RZ ;  /* 0x0000000808087810 */ /* 0x000fe20007ffe0ff */
[----:B--2--5:R-:W-:-:S04]  /*0730*/  FFMA R10, R10, R11, R15 ;  /* 0x0000000b0a0a7223 */ /* 0x024fc8000000000f */
[----:B---3--:R-:W-:-:S04]  /*0740*/  FFMA R10, R13, R12, R10 ;  /* 0x0000000c0d0a7223 */ /* 0x008fc8000000000a */
[----:B----4-:R-:W-:-:S04]  /*0750*/  FFMA R10, R17, R14, R10 ;  /* 0x0000000e110a7223 */ /* 0x010fc8000000000a */
[----:B------:R-:W-:-:S04]  /*0760*/  FFMA R10, R19, R16, R10 ;  /* 0x00000010130a7223 */ /* 0x000fc8000000000a */
[----:B------:R-:W-:-:S04]  /*0770*/  FFMA R10, R21, R18, R10 ;  /* 0x00000012150a7223 */ /* 0x000fc8000000000a */
[----:B------:R-:W-:-:S04]  /*0780*/  FFMA R23, R23, R20, R10 ;  /* 0x0000001417177223 */ /* 0x000fc8000000000a */
[----:B------:R-:W-:-:S04]  /*0790*/  FFMA R6, R6, R9, R23 ;  /* 0x0000000906067223 */ /* 0x000fc80000000017 */
[----:B------:R-:W-:-:S07]  /*07a0*/  FFMA R15, R25, R22, R6 ;  /* 0x00000016190f7223 */ /* 0x000fce0000000006 */
.L_x_25:
        /* <DEDUP_REMOVED lines=22> */
[----:B------:R-:W-:-:S07]  /*0910*/  FFMA R15, R17, R14, R6 ;  /* 0x0000000e110f7223 */ /* 0x000fce0000000006 */
.L_x_26:
[----:B------:R-:W-:Y:S05]  /*0920*/  BRA.U !UP1, `(.L_x_22) ;  /* 0x0000000109487547 */ /* 0x000fea000b800000 */
[----:B------:R-:W0:Y:S01]  /*0930*/  LDC.64 R2, c[0x0][0x388] ;  /* 0x0000e200ff027b82 */ /* 0x000e220000000a00 */
[----:B------:R-:W-:Y:S01]  /*0940*/  IADD3 R7, PT, PT, R7, R8, RZ ;  /* 0x0000000807077210 */ /* 0x000fe20007ffe0ff */
[----:B------:R-:W-:-:S06]  /*0950*/  UIADD3 UR4, UPT, UPT, -UR4, URZ, URZ ;  /* 0x000000ff04047290 */ /* 0x000fcc000fffe1ff */
[----:B------:R-:W1:Y:S01]  /*0960*/  LDC.64 R10, c[0x0][0x380] ;  /* 0x0000e000ff0a7b82 */ /* 0x000e620000000a00 */
[----:B0-----:R-:W-:-:S03]  /*0970*/  IMAD.WIDE.U32 R2, R8, 0x4, R2 ;  /* 0x0000000408027825 */ /* 0x001fc600078e0002 */
[----:B------:R-:W-:Y:S02]  /*0980*/  MOV R6, R2 ;  /* 0x0000000200067202 */ /* 0x000fe40000000f00 */
[----:B------:R-:W-:-:S07]  /*0990*/  MOV R5, R3 ;  /* 0x0000000300057202 */ /* 0x000fce0000000f00 */
.L_x_27:
[----:B-1----:R-:W-:Y:S01]  /*09a0*/  IMAD.WIDE R2, R7, 0x4, R10 ;  /* 0x0000000407027825 */ /* 0x002fe200078e020a */
[----:B------:R-:W-:-:S05]  /*09b0*/  MOV R4, R6 ;  /* 0x0000000600047202 */ /* 0x000fca0000000f00 */
[----:B------:R-:W2:Y:S04]  /*09c0*/  LDG.E R2, desc[UR16][R2.64] ;  /* 0x0000001002027981 */ /* 0x000ea8000c1e1900 */
[----:B------:R0:W2:Y:S01]  /*09d0*/  LDG.E R4, desc[UR16][R4.64] ;  /* 0x0000001004047981 */ /* 0x0000a2000c1e1900 */
[----:B------:R-:W-:Y:S01]  /*09e0*/  UIADD3 UR4, UPT, UPT, UR4, 0x1, URZ ;  /* 0x0000000104047890 */ /* 0x000fe2000fffe0ff */
[----:B------:R-:W-:Y:S02]  /*09f0*/  IADD3 R6, P0, PT, R6, 0x4, RZ ;  /* 0x0000000406067810 */ /* 0x000fe40007f1e0ff */
[----:B------:R-:W-:Y:S01]  /*0a00*/  IADD3 R7, PT, PT, R7, 0x1, RZ ;  /* 0x0000000107077810 */ /* 0x000fe20007ffe0ff */
[----:B------:R-:W-:Y:S01]  /*0a10*/  UISETP.NE.AND UP0, UPT, UR4, URZ, UPT ;  /* 0x000000ff0400728c */ /* 0x000fe2000bf05270 */
[----:B0-----:R-:W-:Y:S01]  /*0a20*/  IADD3.X R5, PT, PT, RZ, R5, RZ, P0, !PT ;  /* 0x00000005ff057210 */ /* 0x001fe200007fe4ff */
[----:B--2--5:R-:W-:-:S07]  /*0a30*/  FFMA R15, R2, R4, R15 ;  /* 0x00000004020f7223 */ /* 0x024fce000000000f */
[----:B------:R-:W-:Y:S05]  /*0a40*/  BRA.U UP0, `(.L_x_27) ;  /* 0xfffffffd00d47547 */ /* 0x000fea000b83ffff */
.L_x_22:
[----:B------:R-:W0:Y:S02]  /*0a50*/  LDC.64 R2, c[0x0][0x398] ;  /* 0x0000e600ff027b82 */ /* 0x000e240000000a00 */
[----:B0-----:R-:W-:-:S05]  /*0a60*/  IMAD.WIDE R2, R0, 0x4, R2 ;  /* 0x0000000400027825 */ /* 0x001fca00078e0202 */
[----:B-----5:R-:W-:Y:S01]  /*0a70*/  STG.E desc[UR16][R2.64], R15 ;  /* 0x0000000f02007986 */ /* 0x020fe2000c101910 */
[----:B------:R-:W-:Y:S05]  /*0a80*/  EXIT ;  /* 0x000000000000794d */ /* 0x000fea0003800000 */
.L_x_28:
        /* <DEDUP_REMOVED lines=15> */
.L_x_33:


//--------------------- .nv.shared.reserved.0     --------------------------
	.section	.nv.shared.reserved.0,"aw",@nobits
	.weak		__nv_reservedSMEM_offset_0_alias
	.size		__nv_reservedSMEM_offset_0_alias, 0, 64
	.other		__nv_reservedSMEM_offset_0_alias,@"STO_CUDA_RESERVED_SHARED STV_DEFAULT"
__nv_reservedSMEM_offset_0_alias:
	.zero		0
	.zero		64


//--------------------- .nv.constant0._Z13kernel_updatePKfPfS1_iff --------------------------
	.section	.nv.constant0._Z13kernel_updatePKfPfS1_iff,"a",@progbits
	.sectionflags	@""
	.align	4
.nv.constant0._Z13kernel_updatePKfPfS1_iff:
	.zero		932


//--------------------- .nv.constant0._Z15kernel_backwardPKfS0_S0_Pfii --------------------------
	.section	.nv.constant0._Z15kernel_backwardPKfS0_S0_Pfii,"a",@progbits
	.sectionflags	@""
	.align	4
.nv.constant0._Z15kernel_backwardPKfS0_S0_Pfii:
	.zero		936


//--------------------- .nv.constant0._Z15kernel_evaluatePKfS0_iPf --------------------------
	.section	.nv.constant0._Z15kernel_evaluatePKfS0_iPf,"a",@progbits
	.sectionflags	@""
	.align	4
.nv.constant0._Z15kernel_evaluatePKfS0_iPf:
	.zero		928


//--------------------- .nv.constant0._Z14kernel_forwardPKfS0_S0_Pfii --------------------------
	.section	.nv.constant0._Z14kernel_forwardPKfS0_S0_Pfii,"a",@progbits
	.sectionflags	@""
	.align	4
.nv.constant0._Z14kernel_forwardPKfS0_S0_Pfii:
	.zero		936


//--------------------- SYMBOLS --------------------------

	.type		.nv.reservedSmem.offset0,@object
	.size		.nv.reservedSmem.offset0,0x4
